	.headerflags	@"EF_CUDA_TEXMODE_UNIFIED EF_CUDA_64BIT_ADDRESS EF_CUDA_ACCELERATORS EF_CUDA_SM90 EF_CUDA_VIRTUAL_SM(EF_CUDA_SM90)"
	.elftype	@"ET_EXEC"


//--------------------- .nv.info                  --------------------------
	.section	.nv.info,"",@"SHT_CUDA_INFO"
	.align	4


	//----- nvinfo : EIATTR_REGCOUNT
	.align		4
        /*0000*/ 	.byte	0x04, 0x2f
        /*0002*/ 	.short	(.L_3 - .L_2)
	.align		4
.L_2:
        /*0004*/ 	.word	index@(triton_poi_fused__native_batch_norm_legit_no_training__prelu_kernel_cat_32)
        /*0008*/ 	.word	0x00000065


	//----- nvinfo : EIATTR_MIN_STACK_SIZE
	.align		4
.L_3:
        /*000c*/ 	.byte	0x04, 0x12
        /*000e*/ 	.short	(.L_5 - .L_4)
	.align		4
.L_4:
        /*0010*/ 	.word	index@(triton_poi_fused__native_batch_norm_legit_no_training__prelu_kernel_cat_32)
        /*0014*/ 	.word	0x00000000


	//----- nvinfo : EIATTR_FRAME_SIZE
	.align		4
.L_5:
        /*0018*/ 	.byte	0x04, 0x11
        /*001a*/ 	.short	(.L_7 - .L_6)
	.align		4
.L_6:
        /*001c*/ 	.word	index@(triton_poi_fused__native_batch_norm_legit_no_training__prelu_kernel_cat_32)
        /*0020*/ 	.word	0x00000000


	//----- nvinfo : EIATTR_MIN_STACK_SIZE
	.align		4
.L_7:
        /*0024*/ 	.byte	0x04, 0x12
        /*0026*/ 	.short	(.L_9 - .L_8)
	.align		4
.L_8:
        /*0028*/ 	.word	index@(triton_poi_fused__native_batch_norm_legit_no_training__prelu_kernel_cat_32)
        /*002c*/ 	.word	0x00000000
.L_9:


//--------------------- .nv.info.triton_poi_fused__native_batch_norm_legit_no_training__prelu_kernel_cat_32 --------------------------
	.section	.nv.info.triton_poi_fused__native_batch_norm_legit_no_training__prelu_kernel_cat_32,"",@"SHT_CUDA_INFO"
	.sectionflags	@""
	.align	4


	//----- nvinfo : EIATTR_CUDA_API_VERSION
	.align		4
        /*0000*/ 	.byte	0x04, 0x37
        /*0002*/ 	.short	(.L_11 - .L_10)
.L_10:
        /*0004*/ 	.word	0x0000007c


	//----- nvinfo : EIATTR_KPARAM_INFO
	.align		4
.L_11:
        /*0008*/ 	.byte	0x04, 0x17
        /*000a*/ 	.short	(.L_13 - .L_12)
.L_12:
        /*000c*/ 	.word	0x00000000
        /*0010*/ 	.short	0x000d
        /*0012*/ 	.short	0x0064
        /*0014*/ 	.byte	0x00, 0xf0, 0x11, 0x00


	//----- nvinfo : EIATTR_KPARAM_INFO
	.align		4
.L_13:
        /*0018*/ 	.byte	0x04, 0x17
        /*001a*/ 	.short	(.L_15 - .L_14)
.L_14:
        /*001c*/ 	.word	0x00000000
        /*0020*/ 	.short	0x000c
        /*0022*/ 	.short	0x0060
        /*0024*/ 	.byte	0x00, 0xf0, 0x11, 0x00


	//----- nvinfo : EIATTR_KPARAM_INFO
	.align		4
.L_15:
        /*0028*/ 	.byte	0x04, 0x17
        /*002a*/ 	.short	(.L_17 - .L_16)
.L_16:
        /*002c*/ 	.word	0x00000000
        /*0030*/ 	.short	0x000b
        /*0032*/ 	.short	0x0058
        /*0034*/ 	.byte	0x00, 0xf4, 0x21, 0x00


	//----- nvinfo : EIATTR_KPARAM_INFO
	.align		4
.L_17:
        /*0038*/ 	.byte	0x04, 0x17
        /*003a*/ 	.short	(.L_19 - .L_18)
.L_18:
        /*003c*/ 	.word	0x00000000
        /*0040*/ 	.short	0x000a
        /*0042*/ 	.short	0x0050
        /*0044*/ 	.byte	0x00, 0xf4, 0x21, 0x00


	//----- nvinfo : EIATTR_KPARAM_INFO
	.align		4
.L_19:
        /*0048*/ 	.byte	0x04, 0x17
        /*004a*/ 	.short	(.L_21 - .L_20)
.L_20:
        /*004c*/ 	.word	0x00000000
        /*0050*/ 	.short	0x0009
        /*0052*/ 	.short	0x0048
        /*0054*/ 	.byte	0x00, 0xf4, 0x21, 0x00


	//----- nvinfo : EIATTR_KPARAM_INFO
	.align		4
.L_21:
        /*0058*/ 	.byte	0x04, 0x17
        /*005a*/ 	.short	(.L_23 - .L_22)
.L_22:
        /*005c*/ 	.word	0x00000000
        /*0060*/ 	.short	0x0008
        /*0062*/ 	.short	0x0040
        /*0064*/ 	.byte	0x00, 0xf4, 0x21, 0x00


	//----- nvinfo : EIATTR_KPARAM_INFO
	.align		4
.L_23:
        /*0068*/ 	.byte	0x04, 0x17
        /*006a*/ 	.short	(.L_25 - .L_24)
.L_24:
        /*006c*/ 	.word	0x00000000
        /*0070*/ 	.short	0x0007
        /*0072*/ 	.short	0x0038
        /*0074*/ 	.byte	0x00, 0xf4, 0x21, 0x00


	//----- nvinfo : EIATTR_KPARAM_INFO
	.align		4
.L_25:
        /*0078*/ 	.byte	0x04, 0x17
        /*007a*/ 	.short	(.L_27 - .L_26)
.L_26:
        /*007c*/ 	.word	0x00000000
        /*0080*/ 	.short	0x0006
        /*0082*/ 	.short	0x0030
        /*0084*/ 	.byte	0x00, 0xf4, 0x21, 0x00


	//----- nvinfo : EIATTR_KPARAM_INFO
	.align		4
.L_27:
        /*0088*/ 	.byte	0x04, 0x17
        /*008a*/ 	.short	(.L_29 - .L_28)
.L_28:
        /*008c*/ 	.word	0x00000000
        /*0090*/ 	.short	0x0005
        /*0092*/ 	.short	0x0028
        /*0094*/ 	.byte	0x00, 0xf4, 0x21, 0x00


	//----- nvinfo : EIATTR_KPARAM_INFO
	.align		4
.L_29:
        /*0098*/ 	.byte	0x04, 0x17
        /*009a*/ 	.short	(.L_31 - .L_30)
.L_30:
        /*009c*/ 	.word	0x00000000
        /*00a0*/ 	.short	0x0004
        /*00a2*/ 	.short	0x0020
        /*00a4*/ 	.byte	0x00, 0xf4, 0x21, 0x00


	//----- nvinfo : EIATTR_KPARAM_INFO
	.align		4
.L_31:
        /*00a8*/ 	.byte	0x04, 0x17
        /*00aa*/ 	.short	(.L_33 - .L_32)
.L_32:
        /*00ac*/ 	.word	0x00000000
        /*00b0*/ 	.short	0x0003
        /*00b2*/ 	.short	0x0018
        /*00b4*/ 	.byte	0x00, 0xf4, 0x21, 0x00


	//----- nvinfo : EIATTR_KPARAM_INFO
	.align		4
.L_33:
        /*00b8*/ 	.byte	0x04, 0x17
        /*00ba*/ 	.short	(.L_35 - .L_34)
.L_34:
        /*00bc*/ 	.word	0x00000000
        /*00c0*/ 	.short	0x0002
        /*00c2*/ 	.short	0x0010
        /*00c4*/ 	.byte	0x00, 0xf4, 0x21, 0x00


	//----- nvinfo : EIATTR_KPARAM_INFO
	.align		4
.L_35:
        /*00c8*/ 	.byte	0x04, 0x17
        /*00ca*/ 	.short	(.L_37 - .L_36)
.L_36:
        /*00cc*/ 	.word	0x00000000
        /*00d0*/ 	.short	0x0001
        /*00d2*/ 	.short	0x0008
        /*00d4*/ 	.byte	0x00, 0xf4, 0x21, 0x00


	//----- nvinfo : EIATTR_KPARAM_INFO
	.align		4
.L_37:
        /*00d8*/ 	.byte	0x04, 0x17
        /*00da*/ 	.short	(.L_39 - .L_38)
.L_38:
        /*00dc*/ 	.word	0x00000000
        /*00e0*/ 	.short	0x0000
        /*00e2*/ 	.short	0x0000
        /*00e4*/ 	.byte	0x00, 0xf4, 0x21, 0x00


	//----- nvinfo : EIATTR_SPARSE_MMA_MASK
	.align		4
.L_39:
        /*00e8*/ 	.byte	0x03, 0x50
        /*00ea*/ 	.short	0x0000


	//----- nvinfo : EIATTR_MAXREG_COUNT
	.align		4
        /*00ec*/ 	.byte	0x03, 0x1b
        /*00ee*/ 	.short	0x00ff


	//----- nvinfo : EIATTR_EXIT_INSTR_OFFSETS
	.align		4
        /*00f0*/ 	.byte	0x04, 0x1c
        /*00f2*/ 	.short	(.L_41 - .L_40)


	//   ....[0]....
.L_40:
        /*00f4*/ 	.word	0x00002a90


	//   ....[1]....
        /*00f8*/ 	.word	0x00002ae0


	//----- nvinfo : EIATTR_REQNTID
	.align		4
.L_41:
        /*00fc*/ 	.byte	0x04, 0x10
        /*00fe*/ 	.short	(.L_43 - .L_42)
.L_42:
        /*0100*/ 	.word	0x00000100
        /*0104*/ 	.word	0x00000001
        /*0108*/ 	.word	0x00000001


	//----- nvinfo : EIATTR_CBANK_PARAM_SIZE
	.align		4
.L_43:
        /*010c*/ 	.byte	0x03, 0x19
        /*010e*/ 	.short	0x0068


	//----- nvinfo : EIATTR_PARAM_CBANK
	.align		4
        /*0110*/ 	.byte	0x04, 0x0a
        /*0112*/ 	.short	(.L_45 - .L_44)
	.align		4
.L_44:
        /*0114*/ 	.word	index@(.nv.constant0.triton_poi_fused__native_batch_norm_legit_no_training__prelu_kernel_cat_32)
        /*0118*/ 	.short	0x0210
        /*011a*/ 	.short	0x0068


	//----- nvinfo : EIATTR_SW_WAR
	.align		4
.L_45:
        /*011c*/ 	.byte	0x04, 0x36
        /*011e*/ 	.short	(.L_47 - .L_46)
.L_46:
        /*0120*/ 	.word	0x00000008
.L_47:


//--------------------- .nv.callgraph             --------------------------
	.section	.nv.callgraph,"",@"SHT_CUDA_CALLGRAPH"
	.align	4
	.sectionentsize	8
	.align		4
        /*0000*/ 	.word	0x00000000
	.align		4
        /*0004*/ 	.word	0xffffffff
	.align		4
        /*0008*/ 	.word	0x00000000
	.align		4
        /*000c*/ 	.word	0xfffffffe
	.align		4
        /*0010*/ 	.word	0x00000000
	.align		4
        /*0014*/ 	.word	0xfffffffd
	.align		4
        /*0018*/ 	.word	0x00000000
	.align		4
        /*001c*/ 	.word	0xfffffffc


//--------------------- .nv.constant4             --------------------------
	.section	.nv.constant4,"a",@progbits
	.align	8
	.align		8
.nv.constant4:
        /*0000*/ 	.dword	_$_str
	.align		8
        /*0008*/ 	.dword	_$_str_$_2


//--------------------- .text.triton_poi_fused__native_batch_norm_legit_no_training__prelu_kernel_cat_32 --------------------------
	.section	.text.triton_poi_fused__native_batch_norm_legit_no_training__prelu_kernel_cat_32,"ax",@progbits
	.sectionflags	@"SHF_BARRIERS=1"
	.align	128
        .global         triton_poi_fused__native_batch_norm_legit_no_training__prelu_kernel_cat_32
        .type           triton_poi_fused__native_batch_norm_legit_no_training__prelu_kernel_cat_32,@function
        .size           triton_poi_fused__native_batch_norm_legit_no_training__prelu_kernel_cat_32,(.L_x_1 - triton_poi_fused__native_batch_norm_legit_no_training__prelu_kernel_cat_32)
        .other          triton_poi_fused__native_batch_norm_legit_no_training__prelu_kernel_cat_32,@"STO_CUDA_ENTRY STV_DEFAULT"
triton_poi_fused__native_batch_norm_legit_no_training__prelu_kernel_cat_32:
.text.triton_poi_fused__native_batch_norm_legit_no_training__prelu_kernel_cat_32:
[----:B------:R-:W0:Y:S01]  /*0000*/  LDC R1, c[0x0][0x28] ;  /* 0x00000a00ff017b82 */ /* 0x000e220000000800 */
[----:B------:R-:W1:Y:S07]  /*0010*/  S2R R0, SR_TID.X ;  /* 0x0000000000007919 */ /* 0x000e6e0000002100 */
[----:B------:R-:W2:Y:S01]  /*0020*/  LDC.64 R18, c[0x0][0x218] ;  /* 0x00008600ff127b82 */ /* 0x000ea20000000a00 */
[----:B------:R-:W-:Y:S02]  /*0030*/  CS2R R56, SRZ ;  /* 0x0000000000387805 */ /* 0x000fe4000001ff00 */
[----:B------:R-:W-:Y:S01]  /*0040*/  CS2R R58, SRZ ;  /* 0x00000000003a7805 */ /* 0x000fe2000001ff00 */
[----:B------:R-:W3:Y:S01]  /*0050*/  S2R R3, SR_CTAID.X ;  /* 0x0000000000037919 */ /* 0x000ee20000002500 */
[----:B------:R-:W-:Y:S01]  /*0060*/  ULDC.64 UR6, c[0x0][0x208] ;  /* 0x0000820000067ab9 */ /* 0x000fe20000000a00 */
[----:B------:R-:W-:-:S02]  /*0070*/  CS2R R12, SRZ ;  /* 0x00000000000c7805 */ /* 0x000fc4000001ff00 */
[----:B------:R-:W-:Y:S01]  /*0080*/  CS2R R14, SRZ ;  /* 0x00000000000e7805 */ /* 0x000fe2000001ff00 */
[----:B------:R-:W4:Y:S01]  /*0090*/  S2R R6, SR_CTAID.Y ;  /* 0x0000000000067919 */ /* 0x000f220000002600 */
[----:B------:R-:W5:Y:S01]  /*00a0*/  LDC.64 R34, c[0x0][0x220] ;  /* 0x00008800ff227b82 */ /* 0x000f620000000a00 */
[----:B------:R-:W-:Y:S02]  /*00b0*/  CS2R R20, SRZ ;  /* 0x0000000000147805 */ /* 0x000fe4000001ff00 */
[----:B------:R-:W-:Y:S02]  /*00c0*/  CS2R R22, SRZ ;  /* 0x0000000000167805 */ /* 0x000fe4000001ff00 */
[----:B------:R-:W-:Y:S02]  /*00d0*/  CS2R R72, SRZ ;  /* 0x0000000000487805 */ /* 0x000fe4000001ff00 */
[----:B------:R-:W-:Y:S02]  /*00e0*/  CS2R R74, SRZ ;  /* 0x00000000004a7805 */ /* 0x000fe4000001ff00 */
[----:B------:R-:W-:-:S02]  /*00f0*/  CS2R R60, SRZ ;  /* 0x00000000003c7805 */ /* 0x000fc4000001ff00 */
[----:B------:R-:W-:Y:S01]  /*0100*/  CS2R R62, SRZ ;  /* 0x00000000003e7805 */ /* 0x000fe2000001ff00 */
[----:B------:R-:W2:Y:S08]  /*0110*/  LDC.64 R70, c[0x0][0x228] ;  /* 0x00008a00ff467b82 */ /* 0x000eb00000000a00 */
[----:B------:R-:W5:Y:S01]  /*0120*/  LDC.64 R68, c[0x0][0x240] ;  /* 0x00009000ff447b82 */ /* 0x000f620000000a00 */
[----:B-1----:R-:W-:Y:S01]  /*0130*/  IMAD.SHL.U32 R2, R0, 0x4, RZ ;  /* 0x0000000400027824 */ /* 0x002fe200078e00ff */
[----:B------:R-:W-:-:S02]  /*0140*/  SHF.R.U32.HI R66, RZ, 0x6, R0 ;  /* 0x00000006ff427819 */ /* 0x000fc40000011600 */
[----:B------:R-:W-:Y:S02]  /*0150*/  CS2R R24, SRZ ;  /* 0x0000000000187805 */ /* 0x000fe4000001ff00 */
[----:B------:R-:W-:Y:S02]  /*0160*/  CS2R R26, SRZ ;  /* 0x00000000001a7805 */ /* 0x000fe4000001ff00 */
[----:B------:R-:W-:Y:S02]  /*0170*/  CS2R R40, SRZ ;  /* 0x0000000000287805 */ /* 0x000fe4000001ff00 */
[----:B------:R-:W-:Y:S02]  /*0180*/  LOP3.LUT R80, R2, 0xfc, RZ, 0xc0, !PT ;  /* 0x000000fc02507812 */ /* 0x000fe400078ec0ff */
[----:B------:R-:W-:Y:S02]  /*0190*/  CS2R R42, SRZ ;  /* 0x00000000002a7805 */ /* 0x000fe4000001ff00 */
[----:B------:R-:W-:Y:S01]  /*01a0*/  SGXT.U32 R66, R66, 0x2 ;  /* 0x000000024242781a */ /* 0x000fe20000000000 */
[----:B----4-:R-:W-:Y:S01]  /*01b0*/  IMAD.SHL.U32 R65, R6, 0x10, RZ ;  /* 0x0000001006417824 */ /* 0x010fe200078e00ff */
[----:B---3--:R-:W-:Y:S01]  /*01c0*/  PRMT R77, R80, 0x6540, R3 ;  /* 0x00006540504d7816 */ /* 0x008fe20000000003 */
[----:B------:R-:W-:Y:S01]  /*01d0*/  IMAD.MOV.U32 R93, RZ, RZ, RZ ;  /* 0x000000ffff5d7224 */ /* 0x000fe200078e00ff */
[----:B------:R-:W-:-:S02]  /*01e0*/  CS2R R44, SRZ ;  /* 0x00000000002c7805 */ /* 0x000fc4000001ff00 */
[----:B------:R-:W-:Y:S02]  /*01f0*/  CS2R R46, SRZ ;  /* 0x00000000002e7805 */ /* 0x000fe4000001ff00 */
[C---:B------:R-:W-:Y:S01]  /*0200*/  LOP3.LUT R4, R77.reuse, 0xffffff80, RZ, 0xc0, !PT ;  /* 0xffffff804d047812 */ /* 0x040fe200078ec0ff */
[----:B------:R-:W-:Y:S01]  /*0210*/  VIADD R7, R77, 0xffffff80 ;  /* 0xffffff804d077836 */ /* 0x000fe20000000000 */
[----:B------:R-:W-:Y:S02]  /*0220*/  LOP3.LUT R82, R65, 0x8, R66, 0xfe, !PT ;  /* 0x0000000841527812 */ /* 0x000fe400078efe42 */
[----:B------:R-:W-:Y:S02]  /*0230*/  CS2R R36, SRZ ;  /* 0x0000000000247805 */ /* 0x000fe4000001ff00 */
[----:B------:R-:W-:Y:S02]  /*0240*/  ISETP.NE.AND P0, PT, R4, 0x80, PT ;  /* 0x000000800400780c */ /* 0x000fe40003f05270 */
[----:B------:R-:W-:-:S02]  /*0250*/  CS2R R48, SRZ ;  /* 0x0000000000307805 */ /* 0x000fc4000001ff00 */
[----:B------:R-:W-:Y:S01]  /*0260*/  LOP3.LUT R92, R65, R66, RZ, 0xfc, !PT ;  /* 0x00000042415c7212 */ /* 0x000fe200078efcff */
[--C-:B------:R-:W-:Y:S01]  /*0270*/  IMAD R33, R82, 0x80, R7.reuse ;  /* 0x0000008052217824 */ /* 0x100fe200078e0207 */
[----:B------:R-:W-:Y:S02]  /*0280*/  LOP3.LUT R88, R65, 0x4, R66, 0xfe, !PT ;  /* 0x0000000441587812 */ /* 0x000fe400078efe42 */
[----:B------:R-:W-:Y:S02]  /*0290*/  CS2R R50, SRZ ;  /* 0x0000000000327805 */ /* 0x000fe4000001ff00 */
[----:B------:R-:W-:Y:S01]  /*02a0*/  LOP3.LUT R84, R65, 0xc, R66, 0xfe, !PT ;  /* 0x0000000c41547812 */ /* 0x000fe200078efe42 */
[----:B------:R-:W-:Y:S01]  /*02b0*/  IMAD R29, R92, 0x80, R7 ;  /* 0x000000805c1d7824 */ /* 0x000fe200078e0207 */
[----:B------:R-:W-:Y:S01]  /*02c0*/  ISETP.LT.AND P2, PT, R82, 0x100, !P0 ;  /* 0x000001005200780c */ /* 0x000fe20004741270 */
[----:B--2---:R-:W-:Y:S01]  /*02d0*/  IMAD.WIDE R16, R33, 0x4, R18 ;  /* 0x0000000421107825 */ /* 0x004fe200078e0212 */
[----:B------:R-:W-:-:S02]  /*02e0*/  SHF.R.S32.HI R53, RZ, 0x1b, R6 ;  /* 0x0000001bff357819 */ /* 0x000fc40000011406 */
[----:B------:R-:W-:Y:S02]  /*02f0*/  CS2R R54, SRZ ;  /* 0x0000000000367805 */ /* 0x000fe4000001ff00 */
[----:B------:R-:W-:Y:S01]  /*0300*/  LEA R31, R88, R7, 0x7 ;  /* 0x00000007581f7211 */ /* 0x000fe200078e38ff */
[----:B------:R-:W-:Y:S01]  /*0310*/  IMAD R5, R84, 0x80, R7 ;  /* 0x0000008054057824 */ /* 0x000fe200078e0207 */
[----:B------:R-:W-:Y:S01]  /*0320*/  SGXT R53, R53, 0x1 ;  /* 0x000000013535781a */ /* 0x000fe20000000200 */
[--C-:B------:R-:W-:Y:S01]  /*0330*/  IMAD.WIDE R8, R29, 0x4, R18.reuse ;  /* 0x000000041d087825 */ /* 0x100fe200078e0212 */
[----:B------:R-:W-:Y:S01]  /*0340*/  ISETP.LT.AND P1, PT, R92, 0x100, !P0 ;  /* 0x000001005c00780c */ /* 0x000fe20004721270 */
[----:B------:R-:W1:Y:S01]  /*0350*/  LDC.64 R94, c[0x0][0x250] ;  /* 0x00009400ff5e7b82 */ /* 0x000e620000000a00 */
[----:B------:R-:W-:Y:S01]  /*0360*/  ISETP.LT.AND P3, PT, R88, 0x100, !P0 ;  /* 0x000001005800780c */ /* 0x000fe20004761270 */
[----:B------:R-:W-:Y:S01]  /*0370*/  IMAD.WIDE R10, R31, 0x4, R18 ;  /* 0x000000041f0a7825 */ /* 0x000fe200078e0212 */
[----:B------:R-:W-:Y:S01]  /*0380*/  ISETP.LT.AND P0, PT, R84, 0x100, !P0 ;  /* 0x000001005400780c */ /* 0x000fe20004701270 */
[----:B------:R2:W3:Y:S01]  /*0390*/  @P2 LDG.E.EL.128 R56, desc[UR6][R16.64] ;  /* 0x0000000610382981 */ /* 0x0004e2000c2e1d00 */
[----:B------:R-:W-:Y:S01]  /*03a0*/  LEA.HI R6, R53, R92, RZ, 0x6 ;  /* 0x0000005c35067211 */ /* 0x000fe200078f30ff */
[----:B-----5:R-:W-:-:S02]  /*03b0*/  IMAD.WIDE R28, R29, 0x4, R34 ;  /* 0x000000041d1c7825 */ /* 0x020fc400078e0222 */
[----:B------:R-:W4:Y:S02]  /*03c0*/  LDC.64 R86, c[0x0][0x248] ;  /* 0x00009200ff567b82 */ /* 0x000f240000000a00 */
[----:B------:R-:W-:Y:S01]  /*03d0*/  IMAD.WIDE R30, R31, 0x4, R34 ;  /* 0x000000041f1e7825 */ /* 0x000fe200078e0222 */
[----:B------:R-:W-:Y:S01]  /*03e0*/  PRMT R67, R0, 0x6540, R3 ;  /* 0x0000654000437816 */ /* 0x000fe20000000003 */
[----:B------:R5:W3:Y:S02]  /*03f0*/  @P1 LDG.E.EL.128 R20, desc[UR6][R28.64] ;  /* 0x000000061c141981 */ /* 0x000ae4000c2e1d00 */
[----:B------:R-:W-:Y:S02]  /*0400*/  IMAD.WIDE R32, R33, 0x4, R34 ;  /* 0x0000000421207825 */ /* 0x000fe400078e0222 */
[----:B------:R-:W3:Y:S02]  /*0410*/  @P1 LDG.E.EL.128 R72, desc[UR6][R8.64] ;  /* 0x0000000608481981 */ /* 0x000ee4000c2e1d00 */
[----:B------:R-:W-:Y:S01]  /*0420*/  IMAD.WIDE R18, R5, 0x4, R18 ;  /* 0x0000000405127825 */ /* 0x000fe200078e0212 */
[----:B--2---:R-:W-:Y:S01]  /*0430*/  LEA.HI R16, R53, R88, RZ, 0x6 ;  /* 0x0000005835107211 */ /* 0x004fe200078f30ff */
[----:B------:R-:W2:Y:S02]  /*0440*/  @P3 LDG.E.EL.128 R24, desc[UR6][R30.64] ;  /* 0x000000061e183981 */ /* 0x000ea4000c2e1d00 */
[----:B------:R-:W-:-:S02]  /*0450*/  IMAD.WIDE R34, R5, 0x4, R34 ;  /* 0x0000000405227825 */ /* 0x000fc400078e0222 */
[----:B------:R-:W1:Y:S01]  /*0460*/  LDC.64 R4, c[0x0][0x230] ;  /* 0x00008c00ff047b82 */ /* 0x000e620000000a00 */
[----:B------:R5:W2:Y:S01]  /*0470*/  @P0 LDG.E.EL.128 R12, desc[UR6][R18.64] ;  /* 0x00000006120c0981 */ /* 0x000aa2000c2e1d00 */
[----:B------:R-:W-:Y:S02]  /*0480*/  IMAD.SHL.U32 R6, R6, 0x2, RZ ;  /* 0x0000000206067824 */ /* 0x000fe400078e00ff */
[----:B------:R-:W-:Y:S01]  /*0490*/  IMAD.SHL.U32 R16, R16, 0x2, RZ ;  /* 0x0000000210107824 */ /* 0x000fe200078e00ff */
[----:B------:R-:W-:Y:S02]  /*04a0*/  ISETP.GE.AND P4, PT, R67, 0x100, PT ;  /* 0x000001004300780c */ /* 0x000fe40003f86270 */
[----:B-----5:R-:W-:Y:S02]  /*04b0*/  CS2R R28, SRZ ;  /* 0x00000000001c7805 */ /* 0x020fe4000001ff00 */
[----:B------:R-:W-:Y:S01]  /*04c0*/  LOP3.LUT R6, R6, 0xffffff80, RZ, 0xc0, !PT ;  /* 0xffffff8006067812 */ /* 0x000fe200078ec0ff */
[----:B0-----:R-:W-:Y:S01]  /*04d0*/  IMAD.WIDE R70, R7, 0x4, R70 ;  /* 0x0000000407467825 */ /* 0x001fe200078e0246 */
[----:B------:R-:W-:Y:S01]  /*04e0*/  LOP3.LUT R16, R16, 0xffffff80, RZ, 0xc0, !PT ;  /* 0xffffff8010107812 */ /* 0x000fe200078ec0ff */
[----:B------:R0:W5:Y:S01]  /*04f0*/  @P3 LDG.E.EL.128 R60, desc[UR6][R10.64] ;  /* 0x000000060a3c3981 */ /* 0x000162000c2e1d00 */
[----:B------:R-:W-:-:S02]  /*0500*/  IADD3 R19, R7, R6, RZ ;  /* 0x0000000607137210 */ /* 0x000fc40007ffe0ff */
[----:B------:R-:W-:Y:S01]  /*0510*/  LEA.HI R6, R53, R82, RZ, 0x6 ;  /* 0x0000005235067211 */ /* 0x000fe200078f30ff */
[----:B------:R-:W-:Y:S01]  /*0520*/  IMAD.IADD R39, R7, 0x1, R16 ;  /* 0x0000000107277824 */ /* 0x000fe200078e0210 */
[----:B------:R-:W5:Y:S03]  /*0530*/  @P2 LDG.E.EL.128 R44, desc[UR6][R32.64] ;  /* 0x00000006202c2981 */ /* 0x000f66000c2e1d00 */
[----:B------:R-:W-:Y:S01]  /*0540*/  IMAD.SHL.U32 R6, R6, 0x2, RZ ;  /* 0x0000000206067824 */ /* 0x000fe200078e00ff */
[----:B------:R-:W-:Y:S01]  /*0550*/  CS2R R30, SRZ ;  /* 0x00000000001e7805 */ /* 0x000fe2000001ff00 */
[----:B------:R-:W-:-:S03]  /*0560*/  IMAD.WIDE R68, R67, 0x4, R68 ;  /* 0x0000000443447825 */ /* 0x000fc600078e0244 */
[----:B------:R-:W-:Y:S01]  /*0570*/  LOP3.LUT R6, R6, 0xffffff80, RZ, 0xc0, !PT ;  /* 0xffffff8006067812 */ /* 0x000fe200078ec0ff */
[----:B-1----:R-:W-:Y:S01]  /*0580*/  IMAD.WIDE R38, R39, 0x4, R4 ;  /* 0x0000000427267825 */ /* 0x002fe200078e0204 */
[----:B------:R-:W-:Y:S02]  /*0590*/  CS2R R8, SRZ ;  /* 0x0000000000087805 */ /* 0x000fe4000001ff00 */
[----:B0-----:R-:W-:Y:S02]  /*05a0*/  CS2R R10, SRZ ;  /* 0x00000000000a7805 */ /* 0x001fe4000001ff00 */
[----:B------:R-:W-:Y:S01]  /*05b0*/  IADD3 R79, R7, R6, RZ ;  /* 0x00000006074f7210 */ /* 0x000fe20007ffe0ff */
[----:B------:R-:W5:Y:S01]  /*05c0*/  @P1 LDG.E.EL.128 R28, desc[UR6][R70.64] ;  /* 0x00000006461c1981 */ /* 0x000f62000c2e1d00 */
[----:B------:R-:W-:-:S03]  /*05d0*/  LEA.HI R6, R53, R84, RZ, 0x6 ;  /* 0x0000005435067211 */ /* 0x000fc600078f30ff */
[----:B------:R0:W5:Y:S04]  /*05e0*/  @P3 LDG.E.EL.128 R40, desc[UR6][R38.64] ;  /* 0x0000000626283981 */ /* 0x000168000c2e1d00 */
[----:B------:R1:W5:Y:S01]  /*05f0*/  @!P4 LDG.E.EL R93, desc[UR6][R68.64] ;  /* 0x00000006445dc981 */ /* 0x000362000c2e1900 */
[----:B------:R-:W-:-:S03]  /*0600*/  IMAD.SHL.U32 R6, R6, 0x2, RZ ;  /* 0x0000000206067824 */ /* 0x000fc600078e00ff */
[----:B------:R1:W5:Y:S01]  /*0610*/  @P0 LDG.E.EL.128 R8, desc[UR6][R34.64] ;  /* 0x0000000622080981 */ /* 0x000362000c2e1d00 */
[----:B0-----:R-:W-:Y:S01]  /*0620*/  CS2R R38, SRZ ;  /* 0x0000000000267805 */ /* 0x001fe2000001ff00 */
[--C-:B------:R-:W-:Y:S01]  /*0630*/  IMAD.WIDE R18, R19, 0x4, R4.reuse ;  /* 0x0000000413127825 */ /* 0x100fe200078e0204 */
[----:B------:R-:W-:Y:S02]  /*0640*/  CS2R R52, SRZ ;  /* 0x0000000000347805 */ /* 0x000fe4000001ff00 */
[----:B------:R-:W-:Y:S02]  /*0650*/  LOP3.LUT R6, R6, 0xffffff80, RZ, 0xc0, !PT ;  /* 0xffffff8006067812 */ /* 0x000fe400078ec0ff */
[----:B------:R-:W-:Y:S01]  /*0660*/  CS2R R32, SRZ ;  /* 0x0000000000207805 */ /* 0x000fe2000001ff00 */
[----:B------:R-:W-:Y:S01]  /*0670*/  IMAD.WIDE R78, R79, 0x4, R4 ;  /* 0x000000044f4e7825 */ /* 0x000fe200078e0204 */
[----:B------:R-:W5:Y:S01]  /*0680*/  @P3 LDG.E.EL.128 R36, desc[UR6][R70.64] ;  /* 0x0000000646243981 */ /* 0x000f62000c2e1d00 */
[----:B------:R-:W-:Y:S01]  /*0690*/  CS2R R16, SRZ ;  /* 0x0000000000107805 */ /* 0x000fe2000001ff00 */
[----:B-1----:R-:W0:Y:S01]  /*06a0*/  LDC.64 R68, c[0x0][0x238] ;  /* 0x00008e00ff447b82 */ /* 0x002e220000000a00 */
[----:B------:R-:W-:Y:S01]  /*06b0*/  IMAD.IADD R91, R7, 0x1, R6 ;  /* 0x00000001075b7824 */ /* 0x000fe200078e0206 */
[----:B------:R1:W5:Y:S04]  /*06c0*/  @P1 LDG.E.EL.128 R48, desc[UR6][R18.64] ;  /* 0x0000000612301981 */ /* 0x000368000c2e1d00 */
[----:B------:R-:W5:Y:S01]  /*06d0*/  @P0 LDG.E.EL.128 R52, desc[UR6][R70.64] ;  /* 0x0000000646340981 */ /* 0x000f62000c2e1d00 */
[----:B------:R-:W-:Y:S01]  /*06e0*/  IMAD.WIDE R90, R91, 0x4, R4 ;  /* 0x000000045b5a7825 */ /* 0x000fe200078e0204 */
[----:B------:R-:W-:-:S02]  /*06f0*/  CS2R R4, SRZ ;  /* 0x0000000000047805 */ /* 0x000fc4000001ff00 */
[----:B------:R-:W-:-:S06]  /*0700*/  CS2R R6, SRZ ;  /* 0x0000000000067805 */ /* 0x000fcc000001ff00 */
[----:B------:R-:W5:Y:S01]  /*0710*/  @P0 LDG.E.EL.128 R4, desc[UR6][R90.64] ;  /* 0x000000065a040981 */ /* 0x000f62000c2e1d00 */
[----:B------:R-:W-:-:S06]  /*0720*/  CS2R R34, SRZ ;  /* 0x0000000000227805 */ /* 0x000fcc000001ff00 */
[----:B------:R4:W5:Y:S01]  /*0730*/  @P2 LDG.E.EL.128 R32, desc[UR6][R70.64] ;  /* 0x0000000646202981 */ /* 0x000962000c2e1d00 */
[----:B-1----:R-:W-:-:S06]  /*0740*/  CS2R R18, SRZ ;  /* 0x0000000000127805 */ /* 0x002fcc000001ff00 */
[----:B------:R1:W5:Y:S01]  /*0750*/  @P2 LDG.E.EL.128 R16, desc[UR6][R78.64] ;  /* 0x000000064e102981 */ /* 0x000362000c2e1d00 */
[----:B----4-:R-:W4:Y:S01]  /*0760*/  LDC.64 R70, c[0x0][0x258] ;  /* 0x00009600ff467b82 */ /* 0x010f220000000a00 */
[----:B------:R-:W-:Y:S01]  /*0770*/  HFMA2.MMA R76, -RZ, RZ, 0, 0 ;  /* 0x00000000ff4c7435 */ /* 0x000fe200000001ff */
[----:B------:R-:W-:-:S04]  /*0780*/  IMAD.WIDE R90, R67, 0x4, R94 ;  /* 0x00000004435a7825 */ /* 0x000fc800078e025e */
[----:B------:R-:W-:-:S04]  /*0790*/  IMAD.WIDE R86, R67, 0x4, R86 ;  /* 0x0000000443567825 */ /* 0x000fc800078e0256 */
[----:B-1----:R-:W-:Y:S01]  /*07a0*/  IMAD.MOV.U32 R79, RZ, RZ, RZ ;  /* 0x000000ffff4f7224 */ /* 0x002fe200078e00ff */
[----:B------:R1:W5:Y:S01]  /*07b0*/  @!P4 LDG.E.EL R76, desc[UR6][R86.64] ;  /* 0x00000006564cc981 */ /* 0x000362000c2e1900 */
[----:B0-----:R-:W-:-:S05]  /*07c0*/  IMAD.WIDE R68, R67, 0x4, R68 ;  /* 0x0000000443447825 */ /* 0x001fca00078e0244 */
[----:B------:R-:W5:Y:S01]  /*07d0*/  @!P4 LDG.E.EL R79, desc[UR6][R68.64] ;  /* 0x00000006444fc981 */ /* 0x000f62000c2e1900 */
[----:B----4-:R-:W-:-:S04]  /*07e0*/  IMAD.WIDE R94, R67, 0x4, R70 ;  /* 0x00000004435e7825 */ /* 0x010fc800078e0246 */
[----:B------:R-:W-:-:S06]  /*07f0*/  IMAD.MOV.U32 R71, RZ, RZ, RZ ;  /* 0x000000ffff477224 */ /* 0x000fcc00078e00ff */
[----:B------:R0:W4:Y:S01]  /*0800*/  @!P4 LDG.E.EL R71, desc[UR6][R90.64] ;  /* 0x000000065a47c981 */ /* 0x000122000c2e1900 */
[----:B------:R-:W-:-:S06]  /*0810*/  IMAD.MOV.U32 R64, RZ, RZ, RZ ;  /* 0x000000ffff407224 */ /* 0x000fcc00078e00ff */
[----:B------:R0:W4:Y:S01]  /*0820*/  @!P4 LDG.E.EL R64, desc[UR6][R94.64] ;  /* 0x000000065e40c981 */ /* 0x000122000c2e1900 */
[----:B---3--:R-:W-:Y:S02]  /*0830*/  SEL R70, R75, RZ, P1 ;  /* 0x000000ff4b467207 */ /* 0x008fe40000800000 */
[----:B------:R-:W-:Y:S02]  /*0840*/  SEL R75, R23, RZ, P1 ;  /* 0x000000ff174b7207 */ /* 0x000fe40000800000 */
[----:B--2---:R-:W-:Y:S02]  /*0850*/  SEL R81, R24, RZ, P3 ;  /* 0x000000ff18517207 */ /* 0x004fe40001800000 */
[----:B-1----:R-:W-:Y:S02]  /*0860*/  SEL R86, R25, RZ, P3 ;  /* 0x000000ff19567207 */ /* 0x002fe40001800000 */
[----:B------:R-:W-:Y:S02]  /*0870*/  SEL R85, R26, RZ, P3 ;  /* 0x000000ff1a557207 */ /* 0x000fe40001800000 */
[----:B0-----:R-:W-:-:S02]  /*0880*/  SEL R90, R27, RZ, P3 ;  /* 0x000000ff1b5a7207 */ /* 0x001fc40001800000 */
[----:B------:R-:W-:Y:S02]  /*0890*/  SEL R69, R74, RZ, P1 ;  /* 0x000000ff4a457207 */ /* 0x000fe40000800000 */
[----:B-----5:R-:W-:Y:S02]  /*08a0*/  SEL R60, R60, RZ, P3 ;  /* 0x000000ff3c3c7207 */ /* 0x020fe40001800000 */
[----:B------:R-:W-:Y:S02]  /*08b0*/  SEL R61, R61, RZ, P3 ;  /* 0x000000ff3d3d7207 */ /* 0x000fe40001800000 */
[----:B------:R-:W-:Y:S02]  /*08c0*/  SEL R62, R62, RZ, P3 ;  /* 0x000000ff3e3e7207 */ /* 0x000fe40001800000 */
[----:B------:R-:W-:Y:S02]  /*08d0*/  SEL R63, R63, RZ, P3 ;  /* 0x000000ff3f3f7207 */ /* 0x000fe40001800000 */
[----:B------:R-:W-:-:S02]  /*08e0*/  SEL R87, R44, RZ, P2 ;  /* 0x000000ff2c577207 */ /* 0x000fc40001000000 */
[----:B------:R-:W-:Y:S02]  /*08f0*/  SEL R44, R45, RZ, P2 ;  /* 0x000000ff2d2c7207 */ /* 0x000fe40001000000 */
[----:B------:R-:W-:Y:S01]  /*0900*/  SEL R23, R28, RZ, P1 ;  /* 0x000000ff1c177207 */ /* 0x000fe20000800000 */
[----:B------:R-:W-:Y:S01]  /*0910*/  FADD R28, R93, 9.9999997473787516356e-06 ;  /* 0x3727c5ac5d1c7421 */ /* 0x000fe20000000000 */
[----:B------:R-:W-:Y:S02]  /*0920*/  SEL R40, R40, RZ, P3 ;  /* 0x000000ff28287207 */ /* 0x000fe40001800000 */
[----:B------:R-:W-:Y:S02]  /*0930*/  SEL R24, R11, RZ, P0 ;  /* 0x000000ff0b187207 */ /* 0x000fe40000000000 */
[----:B------:R-:W-:Y:S01]  /*0940*/  SEL R41, R41, RZ, P3 ;  /* 0x000000ff29297207 */ /* 0x000fe20001800000 */
[----:B------:R-:W0:Y:S01]  /*0950*/  MUFU.SQRT R28, R28 ;  /* 0x0000001c001c7308 */ /* 0x000e220000002000 */
[----:B------:R-:W-:-:S02]  /*0960*/  SEL R42, R42, RZ, P3 ;  /* 0x000000ff2a2a7207 */ /* 0x000fc40001800000 */
[----:B------:R-:W-:Y:S02]  /*0970*/  SEL R43, R43, RZ, P3 ;  /* 0x000000ff2b2b7207 */ /* 0x000fe40001800000 */
[----:B------:R-:W-:Y:S02]  /*0980*/  SEL R36, R36, RZ, P3 ;  /* 0x000000ff24247207 */ /* 0x000fe40001800000 */
[----:B------:R-:W-:Y:S02]  /*0990*/  SEL R37, R37, RZ, P3 ;  /* 0x000000ff25257207 */ /* 0x000fe40001800000 */
[----:B------:R-:W-:Y:S02]  /*09a0*/  SEL R38, R38, RZ, P3 ;  /* 0x000000ff26267207 */ /* 0x000fe40001800000 */
[----:B------:R-:W-:Y:S02]  /*09b0*/  SEL R39, R39, RZ, P3 ;  /* 0x000000ff27277207 */ /* 0x000fe40001800000 */
[----:B------:R-:W-:-:S02]  /*09c0*/  FSETP.GT.AND P3, PT, R24, RZ, PT ;  /* 0x000000ff1800720b */ /* 0x000fc40003f64000 */
[----:B------:R-:W-:Y:S02]  /*09d0*/  SEL R45, R46, RZ, P2 ;  /* 0x000000ff2e2d7207 */ /* 0x000fe40001000000 */
[----:B------:R-:W-:Y:S02]  /*09e0*/  SEL R46, R47, RZ, P2 ;  /* 0x000000ff2f2e7207 */ /* 0x000fe40001000000 */
[----:B------:R-:W-:Y:S02]  /*09f0*/  SEL R47, R8, RZ, P0 ;  /* 0x000000ff082f7207 */ /* 0x000fe40000000000 */
[----:B------:R-:W-:Y:S02]  /*0a00*/  SEL R68, R73, RZ, P1 ;  /* 0x000000ff49447207 */ /* 0x000fe40000800000 */
[----:B------:R-:W-:Y:S02]  /*0a10*/  SEL R74, R20, RZ, P1 ;  /* 0x000000ff144a7207 */ /* 0x000fe40000800000 */
[----:B------:R-:W-:-:S02]  /*0a20*/  SEL R78, R22, RZ, P1 ;  /* 0x000000ff164e7207 */ /* 0x000fc40000800000 */
        /* <DEDUP_REMOVED lines=9> */
[----:B------:R-:W-:Y:S02]  /*0ac0*/  FSETP.GT.AND P1, PT, R47, RZ, PT ;  /* 0x000000ff2f00720b */ /* 0x000fe40003f24000 */
[----:B------:R-:W-:Y:S02]  /*0ad0*/  SEL R96, R10, RZ, P0 ;  /* 0x000000ff0a607207 */ /* 0x000fe40000000000 */
[----:B------:R-:W-:-:S02]  /*0ae0*/  SEL R55, R55, RZ, P0 ;  /* 0x000000ff37377207 */ /* 0x000fc40000000000 */
[----:B------:R-:W-:-:S03]  /*0af0*/  FSETP.GT.AND P5, PT, R96, RZ, PT ;  /* 0x000000ff6000720b */ /* 0x000fc60003fa4000 */
[----:B------:R-:W-:Y:S01]  /*0b00*/  @!P3 FMUL R24, R24, R55 ;  /* 0x000000371818b220 */ /* 0x000fe20000400000 */
[----:B0-----:R-:W-:Y:S02]  /*0b10*/  FSETP.GT.AND P3, PT, R28, 8.50705917302346158658e+37, PT ;  /* 0x7e8000001c00780b */ /* 0x001fe40003f64000 */
[----:B------:R-:W-:Y:S02]  /*0b20*/  SEL R52, R52, RZ, P0 ;  /* 0x000000ff34347207 */ /* 0x000fe40000000000 */
[----:B------:R-:W-:Y:S01]  /*0b30*/  SEL R49, R4, RZ, P0 ;  /* 0x000000ff04317207 */ /* 0x000fe20000000000 */
[----:B------:R-:W-:Y:S01]  /*0b40*/  FADD R4, RZ, -R20 ;  /* 0x80000014ff047221 */ /* 0x000fe20000000000 */
[----:B------:R-:W-:Y:S01]  /*0b50*/  SEL R11, R54, RZ, P0 ;  /* 0x000000ff360b7207 */ /* 0x000fe20000000000 */
[----:B------:R-:W-:Y:S01]  /*0b60*/  @!P1 FMUL R47, R47, R52 ;  /* 0x000000342f2f9220 */ /* 0x000fe20000400000 */
[----:B------:R-:W-:Y:S01]  /*0b70*/  SEL R52, R5, RZ, P0 ;  /* 0x000000ff05347207 */ /* 0x000fe20000000000 */
[----:B------:R-:W-:Y:S01]  /*0b80*/  FADD R5, RZ, -R27 ;  /* 0x8000001bff057221 */ /* 0x000fe20000000000 */
[----:B------:R-:W-:Y:S01]  /*0b90*/  MOV R27, 0x3e800000 ;  /* 0x3e800000001b7802 */ /* 0x000fe20000000f00 */
[----:B------:R-:W-:Y:S01]  /*0ba0*/  FMUL R30, R4, 1.4426950216293334961 ;  /* 0x3fb8aa3b041e7820 */ /* 0x000fe20000400000 */
[----:B------:R-:W-:Y:S01]  /*0bb0*/  @!P5 FMUL R96, R96, R11 ;  /* 0x0000000b6060d220 */ /* 0x000fe20000400000 */
[C---:B------:R-:W-:Y:S01]  /*0bc0*/  FSETP.GEU.AND P5, PT, R28.reuse, 1.175494350822287508e-38, PT ;  /* 0x008000001c00780b */ /* 0x040fe20003fae000 */
[----:B------:R-:W-:Y:S01]  /*0bd0*/  @P3 FMUL R28, R28, 0.25 ;  /* 0x3e8000001c1c3820 */ /* 0x000fe20000400000 */
[----:B------:R-:W-:-:S02]  /*0be0*/  FSEL R20, R27, 1, P3 ;  /* 0x3f8000001b147808 */ /* 0x000fc40001800000 */
[----:B------:R-:W-:Y:S01]  /*0bf0*/  FSETP.GEU.AND P3, PT, R30, -126, PT ;  /* 0xc2fc00001e00780b */ /* 0x000fe20003f6e000 */
[----:B------:R-:W-:Y:S01]  /*0c00*/  FMUL R31, R5, 1.4426950216293334961 ;  /* 0x3fb8aa3b051f7820 */ /* 0x000fe20000400000 */
[----:B------:R-:W-:Y:S02]  /*0c10*/  FSETP.GT.AND P4, PT, R46, RZ, PT ;  /* 0x000000ff2e00720b */ /* 0x000fe40003f84000 */
[----:B------:R-:W-:Y:S02]  /*0c20*/  SEL R94, R9, RZ, P0 ;  /* 0x000000ff095e7207 */ /* 0x000fe40000000000 */
[----:B------:R-:W0:Y:S01]  /*0c30*/  LDC.64 R8, c[0x0][0x210] ;  /* 0x00008400ff087b82 */ /* 0x000e220000000a00 */
[----:B------:R-:W-:Y:S02]  /*0c40*/  SEL R72, R12, RZ, P0 ;  /* 0x000000ff0c487207 */ /* 0x000fe40000000000 */
[----:B------:R-:W-:Y:S02]  /*0c50*/  SEL R83, R13, RZ, P0 ;  /* 0x000000ff0d537207 */ /* 0x000fe40000000000 */
[----:B------:R-:W-:-:S02]  /*0c60*/  SEL R89, R14, RZ, P0 ;  /* 0x000000ff0e597207 */ /* 0x000fc40000000000 */
[----:B------:R-:W-:Y:S02]  /*0c70*/  SEL R91, R15, RZ, P0 ;  /* 0x000000ff0f5b7207 */ /* 0x000fe40000000000 */
[----:B------:R-:W-:Y:S02]  /*0c80*/  SEL R53, R53, RZ, P0 ;  /* 0x000000ff35357207 */ /* 0x000fe40000000000 */
[----:B------:R-:W-:Y:S02]  /*0c90*/  SEL R6, R6, RZ, P0 ;  /* 0x000000ff06067207 */ /* 0x000fe40000000000 */
[----:B------:R-:W-:Y:S02]  /*0ca0*/  SEL R7, R7, RZ, P0 ;  /* 0x000000ff07077207 */ /* 0x000fe40000000000 */
[----:B------:R-:W-:Y:S02]  /*0cb0*/  FSETP.GEU.AND P0, PT, R31, -126, PT ;  /* 0xc2fc00001f00780b */ /* 0x000fe40003f0e000 */
[----:B------:R-:W-:Y:S01]  /*0cc0*/  SEL R35, R35, RZ, P2 ;  /* 0x000000ff23237207 */ /* 0x000fe20001000000 */
[----:B------:R-:W-:-:S04]  /*0cd0*/  @!P3 FMUL R30, R30, 0.5 ;  /* 0x3f0000001e1eb820 */ /* 0x000fc80000400000 */
[----:B------:R-:W-:Y:S01]  /*0ce0*/  @!P4 FMUL R46, R46, R35 ;  /* 0x000000232e2ec220 */ /* 0x000fe20000400000 */
[----:B------:R-:W-:Y:S01]  /*0cf0*/  ISETP.GE.AND P4, PT, R77, 0x80, PT ;  /* 0x000000804d00780c */ /* 0x000fe20003f86270 */
[----:B------:R-:W1:Y:S03]  /*0d00*/  MUFU.EX2 R30, R30 ;  /* 0x0000001e001e7308 */ /* 0x000e660000000800 */
[C---:B------:R-:W-:Y:S01]  /*0d10*/  ISETP.LT.AND P1, PT, R82.reuse, 0x100, !P4 ;  /* 0x000001005200780c */ /* 0x040fe20006721270 */
[----:B------:R-:W-:Y:S01]  /*0d20*/  @!P0 FMUL R31, R31, 0.5 ;  /* 0x3f0000001f1f8820 */ /* 0x000fe20000400000 */
[----:B------:R-:W-:Y:S02]  /*0d30*/  IMAD R5, R82, 0x80, R77 ;  /* 0x0000008052057824 */ /* 0x000fe400078e024d */
[----:B------:R-:W-:Y:S01]  /*0d40*/  FADD R51, RZ, -R51 ;  /* 0x80000033ff337221 */ /* 0x000fe20000000000 */
[----:B------:R-:W2:Y:S01]  /*0d50*/  MUFU.EX2 R29, R31 ;  /* 0x0000001f001d7308 */ /* 0x000ea20000000800 */
[----:B------:R-:W-:-:S02]  /*0d60*/  SEL R93, R16, RZ, P2 ;  /* 0x000000ff105d7207 */ /* 0x000fc40001000000 */
[----:B------:R-:W-:Y:S02]  /*0d70*/  SEL R95, R17, RZ, P2 ;  /* 0x000000ff115f7207 */ /* 0x000fe40001000000 */
[----:B------:R-:W-:Y:S02]  /*0d80*/  CS2R R16, SRZ ;  /* 0x0000000000107805 */ /* 0x000fe4000001ff00 */
[----:B------:R-:W-:Y:S02]  /*0d90*/  SEL R48, R18, RZ, P2 ;  /* 0x000000ff12307207 */ /* 0x000fe40001000000 */
[----:B------:R-:W-:Y:S02]  /*0da0*/  SEL R21, R19, RZ, P2 ;  /* 0x000000ff13157207 */ /* 0x000fe40001000000 */
[----:B------:R-:W-:Y:S01]  /*0db0*/  CS2R R18, SRZ ;  /* 0x0000000000127805 */ /* 0x000fe2000001ff00 */
[----:B0-----:R-:W-:-:S04]  /*0dc0*/  IMAD.WIDE R4, R5, 0x4, R8 ;  /* 0x0000000405047825 */ /* 0x001fc800078e0208 */
[----:B------:R-:W-:Y:S01]  /*0dd0*/  FMUL R51, R51, 1.4426950216293334961 ;  /* 0x3fb8aa3b33337820 */ /* 0x000fe20000400000 */
[----:B------:R-:W-:Y:S01]  /*0de0*/  FADD R40, RZ, -R40 ;  /* 0x80000028ff287221 */ /* 0x000fe20000000000 */
[----:B-1----:R-:W-:Y:S01]  /*0df0*/  @!P3 FMUL R30, R30, R30 ;  /* 0x0000001e1e1eb220 */ /* 0x002fe20000400000 */
[----:B------:R0:W3:Y:S02]  /*0e00*/  @P1 LDG.E.EL.128 R16, desc[UR6][R4.64] ;  /* 0x0000000604101981 */ /* 0x0000e4000c2e1d00 */
[----:B------:R-:W-:Y:S01]  /*0e10*/  FSETP.GEU.AND P3, PT, R51, -126, PT ;  /* 0xc2fc00003300780b */ /* 0x000fe20003f6e000 */
[----:B--2---:R-:W-:Y:S01]  /*0e20*/  @!P0 FMUL R29, R29, R29 ;  /* 0x0000001d1d1d8220 */ /* 0x004fe20000400000 */
[----:B0-----:R-:W-:-:S05]  /*0e30*/  FMUL R4, R40, 1.4426950216293334961 ;  /* 0x3fb8aa3b28047820 */ /* 0x001fca0000400000 */
[----:B------:R-:W-:-:S06]  /*0e40*/  FSETP.GEU.AND P0, PT, R4, -126, PT ;  /* 0xc2fc00000400780b */ /* 0x000fcc0003f0e000 */
[----:B------:R-:W-:-:S04]  /*0e50*/  @!P3 FMUL R51, R51, 0.5 ;  /* 0x3f0000003333b820 */ /* 0x000fc80000400000 */
[----:B------:R-:W0:Y:S01]  /*0e60*/  MUFU.EX2 R35, R51 ;  /* 0x0000003300237308 */ /* 0x000e220000000800 */
[----:B------:R-:W-:Y:S02]  /*0e70*/  FADD R42, RZ, -R42 ;  /* 0x8000002aff2a7221 */ /* 0x000fe40000000000 */
[----:B------:R-:W-:-:S05]  /*0e80*/  @!P0 FMUL R4, R4, 0.5 ;  /* 0x3f00000004048820 */ /* 0x000fca0000400000 */
[----:B------:R-:W1:Y:S01]  /*0e90*/  MUFU.EX2 R40, R4 ;  /* 0x0000000400287308 */ /* 0x000e620000000800 */
[----:B------:R-:W-:Y:S01]  /*0ea0*/  FSETP.GT.AND P6, PT, R94, RZ, PT ;  /* 0x000000ff5e00720b */ /* 0x000fe20003fc4000 */
[----:B------:R-:W-:Y:S01]  /*0eb0*/  FMUL R42, R42, 1.4426950216293334961 ;  /* 0x3fb8aa3b2a2a7820 */ /* 0x000fe20000400000 */
[----:B------:R-:W-:Y:S01]  /*0ec0*/  FADD R43, RZ, -R43 ;  /* 0x8000002bff2b7221 */ /* 0x000fe20000000000 */
[----:B0-----:R-:W-:-:S03]  /*0ed0*/  @!P3 FMUL R35, R35, R35 ;  /* 0x000000232323b220 */ /* 0x001fc60000400000 */
[----:B------:R-:W-:Y:S01]  /*0ee0*/  FSETP.GEU.AND P3, PT, R42, -126, PT ;  /* 0xc2fc00002a00780b */ /* 0x000fe20003f6e000 */
[----:B------:R-:W-:Y:S01]  /*0ef0*/  FMUL R43, R43, 1.4426950216293334961 ;  /* 0x3fb8aa3b2b2b7820 */ /* 0x000fe20000400000 */
[----:B-1----:R-:W-:-:S04]  /*0f00*/  @!P0 FMUL R40, R40, R40 ;  /* 0x0000002828288220 */ /* 0x002fc80000400000 */
[----:B------:R-:W-:Y:S01]  /*0f10*/  FSETP.GEU.AND P0, PT, R43, -126, PT ;  /* 0xc2fc00002b00780b */ /* 0x000fe20003f0e000 */
[----:B------:R-:W-:Y:S01]  /*0f20*/  @!P6 FMUL R94, R94, R53 ;  /* 0x000000355e5ee220 */ /* 0x000fe20000400000 */
[----:B------:R-:W-:-:S05]  /*0f30*/  FSETP.GT.AND P6, PT, R45, RZ, PT ;  /* 0x000000ff2d00720b */ /* 0x000fca0003fc4000 */
[----:B------:R-:W-:Y:S01]  /*0f40*/  @!P3 FMUL R42, R42, 0.5 ;  /* 0x3f0000002a2ab820 */ /* 0x000fe20000400000 */
[----:B------:R-:W-:Y:S01]  /*0f50*/  SEL R34, R34, RZ, P2 ;  /* 0x000000ff22227207 */ /* 0x000fe20001000000 */
[----:B------:R-:W-:-:S04]  /*0f60*/  FADD R50, RZ, -R50 ;  /* 0x80000032ff327221 */ /* 0x000fc80000000000 */
[----:B------:R-:W0:Y:S01]  /*0f70*/  MUFU.EX2 R42, R42 ;  /* 0x0000002a002a7308 */ /* 0x000e220000000800 */
[----:B------:R-:W-:Y:S01]  /*0f80*/  @!P0 FMUL R43, R43, 0.5 ;  /* 0x3f0000002b2b8820 */ /* 0x000fe20000400000 */
[----:B------:R-:W-:-:S06]  /*0f90*/  @!P6 FMUL R45, R45, R34 ;  /* 0x000000222d2de220 */ /* 0x000fcc0000400000 */
[----:B------:R-:W1:Y:S01]  /*0fa0*/  MUFU.EX2 R34, R43 ;  /* 0x0000002b00227308 */ /* 0x000e620000000800 */
[----:B------:R-:W-:Y:S01]  /*0fb0*/  FADD R95, RZ, -R95 ;  /* 0x8000005fff5f7221 */ /* 0x000fe20000000000 */
[----:B------:R-:W-:Y:S01]  /*0fc0*/  FMUL R50, R50, 1.4426950216293334961 ;  /* 0x3fb8aa3b32327820 */ /* 0x000fe20000400000 */
[----:B------:R-:W-:Y:S01]  /*0fd0*/  FADD R48, RZ, -R48 ;  /* 0x80000030ff307221 */ /* 0x000fe20000000000 */
[----:B------:R-:W-:Y:S01]  /*0fe0*/  @!P5 FMUL R28, R28, 16777216 ;  /* 0x4b8000001c1cd820 */ /* 0x000fe20000400000 */
[----:B------:R-:W-:Y:S01]  /*0ff0*/  FMUL R95, R95, 1.4426950216293334961 ;  /* 0x3fb8aa3b5f5f7820 */ /* 0x000fe20000400000 */
[----:B------:R-:W-:Y:S01]  /*1000*/  @!P5 FMUL R20, R20, 16777216 ;  /* 0x4b8000001414d820 */ /* 0x000fe20000400000 */
[----:B------:R-:W-:Y:S01]  /*1010*/  FSETP.GEU.AND P5, PT, R50, -126, PT ;  /* 0xc2fc00003200780b */ /* 0x000fe20003fae000 */
[----:B------:R-:W-:Y:S01]  /*1020*/  FMUL R4, R48, 1.4426950216293334961 ;  /* 0x3fb8aa3b30047820 */ /* 0x000fe20000400000 */
[----:B0-----:R-:W-:Y:S01]  /*1030*/  @!P3 FMUL R42, R42, R42 ;  /* 0x0000002a2a2ab220 */ /* 0x001fe20000400000 */
[----:B------:R-:W-:Y:S01]  /*1040*/  FSETP.GEU.AND P3, PT, R95, -126, PT ;  /* 0xc2fc00005f00780b */ /* 0x000fe20003f6e000 */
[----:B-1----:R-:W-:-:S02]  /*1050*/  @!P0 FMUL R34, R34, R34 ;  /* 0x0000002222228220 */ /* 0x002fc40000400000 */
[----:B------:R-:W-:Y:S02]  /*1060*/  FSETP.GEU.AND P0, PT, R4, -126, PT ;  /* 0xc2fc00000400780b */ /* 0x000fe40003f0e000 */
[----:B------:R-:W-:-:S05]  /*1070*/  FSETP.GT.AND P6, PT, R44, RZ, PT ;  /* 0x000000ff2c00720b */ /* 0x000fca0003fc4000 */
[----:B------:R-:W-:Y:S01]  /*1080*/  @!P5 FMUL R50, R50, 0.5 ;  /* 0x3f0000003232d820 */ /* 0x000fe20000400000 */
[----:B------:R-:W-:Y:S02]  /*1090*/  SEL R33, R33, RZ, P2 ;  /* 0x000000ff21217207 */ /* 0x000fe40001000000 */
[----:B------:R-:W-:Y:S01]  /*10a0*/  @!P3 FMUL R95, R95, 0.5 ;  /* 0x3f0000005f5fb820 */ /* 0x000fe20000400000 */
[----:B------:R-:W0:Y:S02]  /*10b0*/  MUFU.EX2 R31, R50 ;  /* 0x00000032001f7308 */ /* 0x000e240000000800 */
[----:B------:R-:W-:-:S06]  /*10c0*/  @!P0 FMUL R4, R4, 0.5 ;  /* 0x3f00000004048820 */ /* 0x000fcc0000400000 */
[----:B------:R-:W1:Y:S01]  /*10d0*/  MUFU.EX2 R43, R95 ;  /* 0x0000005f002b7308 */ /* 0x000e620000000800 */
[----:B------:R-:W-:Y:S01]  /*10e0*/  @!P6 FMUL R44, R44, R33 ;  /* 0x000000212c2ce220 */ /* 0x000fe20000400000 */
[----:B------:R-:W-:Y:S01]  /*10f0*/  FADD R41, RZ, -R41 ;  /* 0x80000029ff297221 */ /* 0x000fe20000000000 */
[----:B------:R-:W-:-:S05]  /*1100*/  FADD R49, RZ, -R49 ;  /* 0x80000031ff317221 */ /* 0x000fca0000000000 */
[----:B------:R-:W2:Y:S01]  /*1110*/  MUFU.EX2 R33, R4 ;  /* 0x0000000400217308 */ /* 0x000ea20000000800 */
[----:B------:R-:W-:Y:S01]  /*1120*/  FMUL R5, R41, 1.4426950216293334961 ;  /* 0x3fb8aa3b29057820 */ /* 0x000fe20000400000 */
[----:B------:R-:W-:Y:S01]  /*1130*/  FADD R52, RZ, -R52 ;  /* 0x80000034ff347221 */ /* 0x000fe20000000000 */
[----:B------:R-:W-:Y:S01]  /*1140*/  FMUL R51, R49, 1.4426950216293334961 ;  /* 0x3fb8aa3b31337820 */ /* 0x000fe20000400000 */
[----:B0-----:R-:W-:Y:S02]  /*1150*/  @!P5 FMUL R31, R31, R31 ;  /* 0x0000001f1f1fd220 */ /* 0x001fe40000400000 */
[----:B------:R-:W-:Y:S01]  /*1160*/  FSETP.GEU.AND P5, PT, R5, -126, PT ;  /* 0xc2fc00000500780b */ /* 0x000fe20003fae000 */
[----:B------:R-:W-:Y:S01]  /*1170*/  FMUL R52, R52, 1.4426950216293334961 ;  /* 0x3fb8aa3b34347820 */ /* 0x000fe20000400000 */
[----:B-1----:R-:W-:Y:S01]  /*1180*/  @!P3 FMUL R43, R43, R43 ;  /* 0x0000002b2b2bb220 */ /* 0x002fe20000400000 */
[----:B------:R-:W-:Y:S02]  /*1190*/  FSETP.GEU.AND P3, PT, R51, -126, PT ;  /* 0xc2fc00003300780b */ /* 0x000fe40003f6e000 */
[----:B------:R-:W-:Y:S01]  /*11a0*/  FSETP.GT.AND P6, PT, R87, RZ, PT ;  /* 0x000000ff5700720b */ /* 0x000fe20003fc4000 */
[----:B--2---:R-:W-:Y:S01]  /*11b0*/  @!P0 FMUL R33, R33, R33 ;  /* 0x0000002121218220 */ /* 0x004fe20000400000 */
[----:B------:R-:W-:-:S02]  /*11c0*/  FSETP.GEU.AND P0, PT, R52, -126, PT ;  /* 0xc2fc00003400780b */ /* 0x000fc40003f0e000 */
[----:B------:R-:W-:-:S04]  /*11d0*/  SEL R32, R32, RZ, P2 ;  /* 0x000000ff20207207 */ /* 0x000fc80001000000 */
[----:B------:R-:W-:-:S03]  /*11e0*/  @!P5 FMUL R5, R5, 0.5 ;  /* 0x3f0000000505d820 */ /* 0x000fc60000400000 */
[----:B------:R-:W-:Y:S01]  /*11f0*/  @!P3 FMUL R51, R51, 0.5 ;  /* 0x3f0000003333b820 */ /* 0x000fe20000400000 */
[----:B------:R-:W0:Y:S01]  /*1200*/  MUFU.EX2 R41, R5 ;  /* 0x0000000500297308 */ /* 0x000e220000000800 */
[----:B------:R-:W-:Y:S01]  /*1210*/  @!P6 FMUL R87, R87, R32 ;  /* 0x000000205757e220 */ /* 0x000fe20000400000 */
[----:B------:R-:W-:Y:S01]  /*1220*/  FSETP.GT.AND P6, PT, R90, RZ, PT ;  /* 0x000000ff5a00720b */ /* 0x000fe20003fc4000 */
[----:B------:R-:W-:-:S05]  /*1230*/  @!P0 FMUL R52, R52, 0.5 ;  /* 0x3f00000034348820 */ /* 0x000fca0000400000 */
[----:B------:R-:W1:Y:S01]  /*1240*/  MUFU.EX2 R51, R51 ;  /* 0x0000003300337308 */ /* 0x000e620000000800 */
[----:B------:R-:W-:Y:S01]  /*1250*/  FADD R93, RZ, -R93 ;  /* 0x8000005dff5d7221 */ /* 0x000fe20000000000 */
[----:B------:R-:W-:-:S06]  /*1260*/  FADD R6, RZ, -R6 ;  /* 0x80000006ff067221 */ /* 0x000fcc0000000000 */
[----:B------:R-:W2:Y:S01]  /*1270*/  MUFU.EX2 R49, R52 ;  /* 0x0000003400317308 */ /* 0x000ea20000000800 */
[----:B------:R-:W-:Y:S01]  /*1280*/  FMUL R93, R93, 1.4426950216293334961 ;  /* 0x3fb8aa3b5d5d7820 */ /* 0x000fe20000400000 */
[----:B------:R-:W-:Y:S01]  /*1290*/  FADD R7, RZ, -R7 ;  /* 0x80000007ff077221 */ /* 0x000fe20000000000 */
[----:B0-----:R-:W-:Y:S01]  /*12a0*/  @!P5 FMUL R41, R41, R41 ;  /* 0x000000292929d220 */ /* 0x001fe20000400000 */
[----:B------:R-:W-:Y:S01]  /*12b0*/  @!P6 FMUL R90, R90, R39 ;  /* 0x000000275a5ae220 */ /* 0x000fe20000400000 */
[----:B------:R-:W-:Y:S01]  /*12c0*/  FMUL R39, R6, 1.4426950216293334961 ;  /* 0x3fb8aa3b06277820 */ /* 0x000fe20000400000 */
[----:B------:R-:W-:Y:S01]  /*12d0*/  FSETP.GEU.AND P5, PT, R93, -126, PT ;  /* 0xc2fc00005d00780b */ /* 0x000fe20003fae000 */
[----:B------:R-:W-:Y:S01]  /*12e0*/  FMUL R54, R7, 1.4426950216293334961 ;  /* 0x3fb8aa3b07367820 */ /* 0x000fe20000400000 */
[----:B------:R-:W-:Y:S02]  /*12f0*/  SEL R56, R56, RZ, P2 ;  /* 0x000000ff38387207 */ /* 0x000fe40001000000 */
[----:B------:R-:W-:-:S02]  /*1300*/  SEL R57, R57, RZ, P2 ;  /* 0x000000ff39397207 */ /* 0x000fc40001000000 */
[----:B------:R-:W-:Y:S02]  /*1310*/  SEL R58, R58, RZ, P2 ;  /* 0x000000ff3a3a7207 */ /* 0x000fe40001000000 */
[----:B------:R-:W-:Y:S01]  /*1320*/  SEL R59, R59, RZ, P2 ;  /* 0x000000ff3b3b7207 */ /* 0x000fe20001000000 */
[----:B-1----:R-:W-:Y:S01]  /*1330*/  @!P3 FMUL R51, R51, R51 ;  /* 0x000000333333b220 */ /* 0x002fe20000400000 */
[C---:B------:R-:W-:Y:S01]  /*1340*/  ISETP.LT.AND P2, PT, R84.reuse, 0x100, !P4 ;  /* 0x000001005400780c */ /* 0x040fe20006741270 */
[----:B--2---:R-:W-:Y:S01]  /*1350*/  @!P0 FMUL R49, R49, R49 ;  /* 0x0000003131318220 */ /* 0x004fe20000400000 */
[----:B------:R-:W-:Y:S01]  /*1360*/  FSETP.GEU.AND P3, PT, R39, -126, PT ;  /* 0xc2fc00002700780b */ /* 0x000fe20003f6e000 */
[----:B------:R-:W-:Y:S01]  /*1370*/  IMAD R11, R84, 0x80, R77 ;  /* 0x00000080540b7824 */ /* 0x000fe200078e024d */
[----:B------:R-:W-:Y:S02]  /*1380*/  FSETP.GEU.AND P0, PT, R54, -126, PT ;  /* 0xc2fc00003600780b */ /* 0x000fe40003f0e000 */
[----:B------:R-:W-:-:S02]  /*1390*/  CS2R R12, SRZ ;  /* 0x00000000000c7805 */ /* 0x000fc4000001ff00 */
[----:B------:R-:W-:Y:S01]  /*13a0*/  CS2R R14, SRZ ;  /* 0x00000000000e7805 */ /* 0x000fe2000001ff00 */
[----:B------:R-:W-:-:S04]  /*13b0*/  IMAD.WIDE R10, R11, 0x4, R8 ;  /* 0x000000040b0a7825 */ /* 0x000fc800078e0208 */
[----:B------:R-:W-:-:S04]  /*13c0*/  @!P5 FMUL R93, R93, 0.5 ;  /* 0x3f0000005d5dd820 */ /* 0x000fc80000400000 */
[----:B------:R-:W0:Y:S01]  /*13d0*/  MUFU.EX2 R48, R93 ;  /* 0x0000005d00307308 */ /* 0x000e220000000800 */
[----:B------:R1:W2:Y:S01]  /*13e0*/  @P2 LDG.E.EL.128 R12, desc[UR6][R10.64] ;  /* 0x000000060a0c2981 */ /* 0x0002a2000c2e1d00 */
[----:B------:R-:W-:Y:S01]  /*13f0*/  @!P3 FMUL R39, R39, 0.5 ;  /* 0x3f0000002727b820 */ /* 0x000fe20000400000 */
[----:B------:R-:W-:Y:S01]  /*1400*/  @!P0 FMUL R54, R54, 0.5 ;  /* 0x3f00000036368820 */ /* 0x000fe20000400000 */
[----:B------:R-:W-:-:S04]  /*1410*/  FADD R21, RZ, -R21 ;  /* 0x80000015ff157221 */ /* 0x000fc80000000000 */
[----:B------:R-:W5:Y:S01]  /*1420*/  MUFU.EX2 R53, R39 ;  /* 0x0000002700357308 */ /* 0x000f620000000800 */
[----:B------:R-:W-:-:S07]  /*1430*/  FMUL R21, R21, 1.4426950216293334961 ;  /* 0x3fb8aa3b15157820 */ /* 0x000fce0000400000 */
[----:B------:R-:W1:Y:S01]  /*1440*/  MUFU.EX2 R52, R54 ;  /* 0x0000003600347308 */ /* 0x000e620000000800 */
[----:B0-----:R-:W-:Y:S01]  /*1450*/  @!P5 FMUL R48, R48, R48 ;  /* 0x000000303030d220 */ /* 0x001fe20000400000 */
[----:B------:R-:W-:Y:S01]  /*1460*/  FSETP.GEU.AND P5, PT, R21, -126, PT ;  /* 0xc2fc00001500780b */ /* 0x000fe20003fae000 */
[----:B------:R-:W-:Y:S01]  /*1470*/  FADD R30, R30, 1 ;  /* 0x3f8000001e1e7421 */ /* 0x000fe20000000000 */
[----:B-----5:R-:W-:Y:S01]  /*1480*/  @!P3 FMUL R53, R53, R53 ;  /* 0x000000353535b220 */ /* 0x020fe20000400000 */
[----:B------:R-:W-:Y:S01]  /*1490*/  FSETP.GT.AND P3, PT, R86, RZ, PT ;  /* 0x000000ff5600720b */ /* 0x000fe20003f64000 */
[----:B-1----:R-:W-:Y:S02]  /*14a0*/  @!P0 FMUL R52, R52, R52 ;  /* 0x0000003434348220 */ /* 0x002fe40000400000 */
[----:B------:R-:W-:-:S07]  /*14b0*/  FSETP.GT.AND P0, PT, R30, 8.50705917302346158658e+37, PT ;  /* 0x7e8000001e00780b */ /* 0x000fce0003f04000 */
[----:B------:R-:W-:Y:S01]  /*14c0*/  @!P5 FMUL R21, R21, 0.5 ;  /* 0x3f0000001515d820 */ /* 0x000fe20000400000 */
[----:B------:R-:W-:-:S03]  /*14d0*/  FADD R29, R29, 1 ;  /* 0x3f8000001d1d7421 */ /* 0x000fc60000000000 */
[----:B------:R-:W0:Y:S01]  /*14e0*/  MUFU.EX2 R50, R21 ;  /* 0x0000001500327308 */ /* 0x000e220000000800 */
[----:B------:R-:W-:Y:S01]  /*14f0*/  @!P3 FMUL R86, R86, R37 ;  /* 0x000000255656b220 */ /* 0x000fe20000400000 */
[----:B------:R-:W-:Y:S01]  /*1500*/  FSEL R37, R27, 1, P0 ;  /* 0x3f8000001b257808 */ /* 0x000fe20000000000 */
[----:B------:R-:W-:Y:S01]  /*1510*/  @P0 FMUL R30, R30, 0.25 ;  /* 0x3e8000001e1e0820 */ /* 0x000fe20000400000 */
[----:B------:R-:W-:Y:S01]  /*1520*/  FSETP.GT.AND P0, PT, R29, 8.50705917302346158658e+37, PT ;  /* 0x7e8000001d00780b */ /* 0x000fe20003f04000 */
[----:B------:R-:W-:-:S03]  /*1530*/  FADD R31, R31, 1 ;  /* 0x3f8000001f1f7421 */ /* 0x000fc60000000000 */
[----:B------:R1:W5:Y:S01]  /*1540*/  MUFU.RCP R21, R28 ;  /* 0x0000001c00157308 */ /* 0x0003620000001000 */
[----:B0-----:R-:W-:Y:S01]  /*1550*/  @!P5 FMUL R50, R50, R50 ;  /* 0x000000323232d220 */ /* 0x001fe20000400000 */
[----:B------:R-:W-:Y:S02]  /*1560*/  FSETP.GT.AND P5, PT, R85, RZ, PT ;  /* 0x000000ff5500720b */ /* 0x000fe40003fa4000 */
[----:B-1----:R-:W-:-:S05]  /*1570*/  FSEL R28, R27, 1, P0 ;  /* 0x3f8000001b1c7808 */ /* 0x002fca0000000000 */
[----:B------:R-:W-:Y:S01]  /*1580*/  @P0 FMUL R29, R29, 0.25 ;  /* 0x3e8000001d1d0820 */ /* 0x000fe20000400000 */
[----:B------:R-:W-:Y:S02]  /*1590*/  FSETP.GT.AND P0, PT, R31, 8.50705917302346158658e+37, PT ;  /* 0x7e8000001f00780b */ /* 0x000fe40003f04000 */
[C---:B------:R-:W-:Y:S01]  /*15a0*/  ISETP.LT.AND P6, PT, R88.reuse, 0x100, !P4 ;  /* 0x000001005800780c */ /* 0x040fe200067c1270 */
[----:B------:R-:W-:Y:S01]  /*15b0*/  FADD R35, R35, 1 ;  /* 0x3f80000023237421 */ /* 0x000fe20000000000 */
[----:B------:R-:W-:Y:S01]  /*15c0*/  IMAD R11, R88, 0x80, R77 ;  /* 0x00000080580b7824 */ /* 0x000fe200078e024d */
[----:B------:R-:W-:Y:S01]  /*15d0*/  CS2R R4, SRZ ;  /* 0x0000000000047805 */ /* 0x000fe2000001ff00 */
[----:B------:R-:W-:Y:S01]  /*15e0*/  @!P5 FMUL R85, R85, R38 ;  /* 0x000000265555d220 */ /* 0x000fe20000400000 */
[----:B------:R-:W-:Y:S02]  /*15f0*/  CS2R R6, SRZ ;  /* 0x0000000000067805 */ /* 0x000fe4000001ff00 */
[----:B------:R-:W-:Y:S01]  /*1600*/  ISETP.LT.AND P5, PT, R92, 0x100, !P4 ;  /* 0x000001005c00780c */ /* 0x000fe200067a1270 */
[----:B------:R-:W-:Y:S01]  /*1610*/  IMAD.WIDE R10, R11, 0x4, R8 ;  /* 0x000000040b0a7825 */ /* 0x000fe200078e0208 */
[----:B------:R-:W-:-:S03]  /*1620*/  FSETP.GT.AND P3, PT, R81, RZ, PT ;  /* 0x000000ff5100720b */ /* 0x000fc60003f64000 */
[----:B-----5:R-:W-:Y:S01]  /*1630*/  FMUL R32, R21, R20 ;  /* 0x0000001415207220 */ /* 0x020fe20000400000 */
[----:B------:R-:W-:Y:S01]  /*1640*/  FSEL R39, R27, 1, P0 ;  /* 0x3f8000001b277808 */ /* 0x000fe20000000000 */
[----:B------:R-:W-:Y:S01]  /*1650*/  @P0 FMUL R31, R31, 0.25 ;  /* 0x3e8000001f1f0820 */ /* 0x000fe20000400000 */
[----:B------:R-:W-:Y:S01]  /*1660*/  FSETP.GT.AND P0, PT, R35, 8.50705917302346158658e+37, PT ;  /* 0x7e8000002300780b */ /* 0x000fe20003f04000 */
[----:B------:R-:W-:Y:S01]  /*1670*/  IMAD R21, R92, 0x80, R77 ;  /* 0x000000805c157824 */ /* 0x000fe200078e024d */
[----:B------:R0:W5:Y:S03]  /*1680*/  @P6 LDG.E.EL.128 R4, desc[UR6][R10.64] ;  /* 0x000000060a046981 */ /* 0x000166000c2e1d00 */
[----:B------:R-:W-:Y:S01]  /*1690*/  IMAD.WIDE R20, R21, 0x4, R8 ;  /* 0x0000000415147825 */ /* 0x000fe200078e0208 */
[----:B------:R-:W-:-:S03]  /*16a0*/  CS2R R8, SRZ ;  /* 0x0000000000087805 */ /* 0x000fc6000001ff00 */
[----:B------:R-:W-:Y:S01]  /*16b0*/  FADD R40, R40, 1 ;  /* 0x3f80000028287421 */ /* 0x000fe20000000000 */
[----:B0-----:R-:W-:Y:S01]  /*16c0*/  CS2R R10, SRZ ;  /* 0x00000000000a7805 */ /* 0x001fe2000001ff00 */
[----:B------:R-:W-:Y:S01]  /*16d0*/  @!P3 FMUL R81, R81, R36 ;  /* 0x000000245151b220 */ /* 0x000fe20000400000 */
[----:B------:R-:W-:Y:S01]  /*16e0*/  FSETP.GT.AND P3, PT, R75, RZ, PT ;  /* 0x000000ff4b00720b */ /* 0x000fe20003f64000 */
[----:B------:R-:W-:-:S03]  /*16f0*/  @P0 FMUL R35, R35, 0.25 ;  /* 0x3e80000023230820 */ /* 0x000fc60000400000 */
[----:B------:R0:W3:Y:S02]  /*1700*/  @P5 LDG.E.EL.128 R8, desc[UR6][R20.64] ;  /* 0x0000000614085981 */ /* 0x0000e4000c2e1d00 */
[----:B0-----:R-:W-:Y:S02]  /*1710*/  FSEL R20, R27, 1, P0 ;  /* 0x3f8000001b147808 */ /* 0x001fe40000000000 */
[----:B------:R-:W-:Y:S01]  /*1720*/  FSETP.GT.AND P0, PT, R40, 8.50705917302346158658e+37, PT ;  /* 0x7e8000002800780b */ /* 0x000fe20003f04000 */
[----:B------:R-:W-:-:S04]  /*1730*/  FADD R21, R41, 1 ;  /* 0x3f80000029157421 */ /* 0x000fc80000000000 */
[----:B------:R-:W-:Y:S01]  /*1740*/  @!P3 FMUL R75, R75, R26 ;  /* 0x0000001a4b4bb220 */ /* 0x000fe20000400000 */
[----:B------:R-:W-:-:S07]  /*1750*/  FSEL R26, R27, 1, P0 ;  /* 0x3f8000001b1a7808 */ /* 0x000fce0000000000 */
[----:B------:R-:W-:Y:S01]  /*1760*/  @P0 FMUL R40, R40, 0.25 ;  /* 0x3e80000028280820 */ /* 0x000fe20000400000 */
[----:B------:R-:W-:Y:S01]  /*1770*/  FSETP.GT.AND P0, PT, R21, 8.50705917302346158658e+37, PT ;  /* 0x7e8000001500780b */ /* 0x000fe20003f04000 */
[----:B------:R-:W-:-:S03]  /*1780*/  FADD R42, R42, 1 ;  /* 0x3f8000002a2a7421 */ /* 0x000fc60000000000 */
[----:B------:R-:W-:-:S09]  /*1790*/  FSEL R54, R27, 1, P0 ;  /* 0x3f8000001b367808 */ /* 0x000fd20000000000 */
[----:B------:R-:W-:Y:S01]  /*17a0*/  @P0 FMUL R21, R21, 0.25 ;  /* 0x3e80000015150820 */ /* 0x000fe20000400000 */
[----:B------:R-:W-:Y:S01]  /*17b0*/  FSETP.GT.AND P0, PT, R42, 8.50705917302346158658e+37, PT ;  /* 0x7e8000002a00780b */ /* 0x000fe20003f04000 */
[----:B------:R-:W0:Y:S01]  /*17c0*/  MUFU.RCP R36, R30 ;  /* 0x0000001e00247308 */ /* 0x000e220000001000 */
[----:B------:R-:W-:Y:S01]  /*17d0*/  FSETP.GT.AND P3, PT, R78, RZ, PT ;  /* 0x000000ff4e00720b */ /* 0x000fe20003f64000 */
[----:B------:R-:W-:Y:S01]  /*17e0*/  FADD R34, R34, 1 ;  /* 0x3f80000022227421 */ /* 0x000fe20000000000 */
[----:B------:R-:W-:-:S09]  /*17f0*/  FSEL R98, R27, 1, P0 ;  /* 0x3f8000001b627808 */ /* 0x000fd20000000000 */
[----:B------:R-:W-:Y:S01]  /*1800*/  @P0 FMUL R42, R42, 0.25 ;  /* 0x3e8000002a2a0820 */ /* 0x000fe20000400000 */
[----:B------:R-:W-:Y:S01]  /*1810*/  FSETP.GT.AND P0, PT, R34, 8.50705917302346158658e+37, PT ;  /* 0x7e8000002200780b */ /* 0x000fe20003f04000 */
[----:B------:R-:W-:Y:S01]  /*1820*/  @!P3 FMUL R78, R78, R25 ;  /* 0x000000194e4eb220 */ /* 0x000fe20000400000 */
[----:B------:R-:W-:Y:S01]  /*1830*/  FSETP.GT.AND P3, PT, R73, RZ, PT ;  /* 0x000000ff4900720b */ /* 0x000fe20003f64000 */
[----:B------:R-:W1:Y:S01]  /*1840*/  MUFU.RCP R38, R31 ;  /* 0x0000001f00267308 */ /* 0x000e620000001000 */
[----:B------:R-:W-:Y:S01]  /*1850*/  FADD R48, R48, 1 ;  /* 0x3f80000030307421 */ /* 0x000fe20000000000 */
[----:B0-----:R-:W-:Y:S01]  /*1860*/  FMUL R36, R36, R37 ;  /* 0x0000002524247220 */ /* 0x001fe20000400000 */
[----:B------:R-:W-:-:S05]  /*1870*/  FSEL R25, R27, 1, P0 ;  /* 0x3f8000001b197808 */ /* 0x000fca0000000000 */
[----:B------:R-:W0:Y:S02]  /*1880*/  MUFU.RCP R37, R29 ;  /* 0x0000001d00257308 */ /* 0x000e240000001000 */
[----:B------:R-:W-:Y:S01]  /*1890*/  @P0 FMUL R34, R34, 0.25 ;  /* 0x3e80000022220820 */ /* 0x000fe20000400000 */
[----:B------:R-:W-:Y:S01]  /*18a0*/  FSETP.GT.AND P0, PT, R48, 8.50705917302346158658e+37, PT ;  /* 0x7e8000003000780b */ /* 0x000fe20003f04000 */
[----:B------:R-:W-:Y:S01]  /*18b0*/  @!P3 FMUL R73, R73, R22 ;  /* 0x000000164949b220 */ /* 0x000fe20000400000 */
[----:B------:R-:W-:Y:S01]  /*18c0*/  FADD R22, R43, 1 ;  /* 0x3f8000002b167421 */ /* 0x000fe20000000000 */
[----:B-1----:R-:W-:Y:S02]  /*18d0*/  FMUL R38, R38, R39 ;  /* 0x0000002726267220 */ /* 0x002fe40000400000 */
[----:B------:R-:W1:Y:S01]  /*18e0*/  MUFU.RCP R39, R35 ;  /* 0x0000002300277308 */ /* 0x000e620000001000 */
[----:B0-----:R-:W-:-:S07]  /*18f0*/  FMUL R37, R37, R28 ;  /* 0x0000001c25257220 */ /* 0x001fce0000400000 */
[----:B------:R-:W-:Y:S01]  /*1900*/  @P0 FMUL R48, R48, 0.25 ;  /* 0x3e80000030300820 */ /* 0x000fe20000400000 */
[----:B------:R-:W-:Y:S02]  /*1910*/  FSEL R28, R27, 1, P0 ;  /* 0x3f8000001b1c7808 */ /* 0x000fe40000000000 */
[----:B------:R-:W-:Y:S01]  /*1920*/  FSETP.GT.AND P0, PT, R22, 8.50705917302346158658e+37, PT ;  /* 0x7e8000001600780b */ /* 0x000fe20003f04000 */
[----:B------:R-:W-:Y:S01]  /*1930*/  FADD R33, R33, 1 ;  /* 0x3f80000021217421 */ /* 0x000fe20000000000 */
[----:B------:R-:W0:Y:S01]  /*1940*/  MUFU.RCP R41, R40 ;  /* 0x0000002800297308 */ /* 0x000e220000001000 */
[----:B-1----:R-:W-:Y:S01]  /*1950*/  FMUL R39, R39, R20 ;  /* 0x0000001427277220 */ /* 0x002fe20000400000 */
[----:B------:R-:W-:-:S09]  /*1960*/  FSEL R20, R27, 1, P0 ;  /* 0x3f8000001b147808 */ /* 0x000fd20000000000 */
[----:B------:R-:W-:Y:S01]  /*1970*/  @P0 FMUL R22, R22, 0.25 ;  /* 0x3e80000016160820 */ /* 0x000fe20000400000 */
[----:B------:R-:W-:Y:S01]  /*1980*/  FSETP.GT.AND P0, PT, R33, 8.50705917302346158658e+37, PT ;  /* 0x7e8000002100780b */ /* 0x000fe20003f04000 */
[----:B------:R-:W-:Y:S01]  /*1990*/  FADD R50, R50, 1 ;  /* 0x3f80000032327421 */ /* 0x000fe20000000000 */
[----:B------:R-:W-:Y:S01]  /*19a0*/  FSETP.GT.AND P3, PT, R74, RZ, PT ;  /* 0x000000ff4a00720b */ /* 0x000fe20003f64000 */
[----:B0-----:R-:W-:Y:S01]  /*19b0*/  FMUL R41, R41, R26 ;  /* 0x0000001a29297220 */ /* 0x001fe20000400000 */
[----:B------:R-:W-:Y:S01]  /*19c0*/  FSEL R26, R27, 1, P0 ;  /* 0x3f8000001b1a7808 */ /* 0x000fe20000000000 */
[----:B------:R-:W0:Y:S08]  /*19d0*/  MUFU.RCP R21, R21 ;  /* 0x0000001500157308 */ /* 0x000e300000001000 */
[----:B------:R-:W-:Y:S01]  /*19e0*/  @P0 FMUL R33, R33, 0.25 ;  /* 0x3e80000021210820 */ /* 0x000fe20000400000 */
[----:B------:R-:W-:Y:S01]  /*19f0*/  FSETP.GT.AND P0, PT, R50, 8.50705917302346158658e+37, PT ;  /* 0x7e8000003200780b */ /* 0x000fe20003f04000 */
[----:B------:R-:W-:Y:S01]  /*1a00*/  @!P3 FMUL R74, R74, R23 ;  /* 0x000000174a4ab220 */ /* 0x000fe20000400000 */
[----:B------:R-:W-:-:S02]  /*1a10*/  FADD R23, R51, 1 ;  /* 0x3f80000033177421 */ /* 0x000fc40000000000 */
[----:B------:R-:W-:Y:S01]  /*1a20*/  FSEL R29, R27, 1, P0 ;  /* 0x3f8000001b1d7808 */ /* 0x000fe20000000000 */
[----:B------:R-:W1:Y:S08]  /*1a30*/  S2UR UR5, SR_CgaCtaId ;  /* 0x00000000000579c3 */ /* 0x000e700000008800 */
[----:B------:R-:W-:Y:S01]  /*1a40*/  @P0 FMUL R50, R50, 0.25 ;  /* 0x3e80000032320820 */ /* 0x000fe20000400000 */
[----:B------:R-:W-:Y:S01]  /*1a50*/  FSETP.GT.AND P0, PT, R23, 8.50705917302346158658e+37, PT ;  /* 0x7e8000001700780b */ /* 0x000fe20003f04000 */
[----:B0-----:R-:W-:Y:S01]  /*1a60*/  FMUL R40, R21, R54 ;  /* 0x0000003615287220 */ /* 0x001fe20000400000 */
[----:B------:R-:W-:-:S02]  /*1a70*/  FADD R21, R49, 1 ;  /* 0x3f80000031157421 */ /* 0x000fc40000000000 */
[----:B------:R-:W-:-:S09]  /*1a80*/  FSEL R30, R27, 1, P0 ;  /* 0x3f8000001b1e7808 */ /* 0x000fd20000000000 */
[----:B------:R-:W-:Y:S01]  /*1a90*/  @P0 FMUL R23, R23, 0.25 ;  /* 0x3e80000017170820 */ /* 0x000fe20000400000 */
[----:B------:R-:W-:Y:S01]  /*1aa0*/  FSETP.GT.AND P0, PT, R21, 8.50705917302346158658e+37, PT ;  /* 0x7e8000001500780b */ /* 0x000fe20003f04000 */
[----:B------:R-:W-:Y:S01]  /*1ab0*/  FADD R53, R53, 1 ;  /* 0x3f80000035357421 */ /* 0x000fe20000000000 */
[----:B------:R-:W-:Y:S02]  /*1ac0*/  UMOV UR4, 0x400 ;  /* 0x0000040000047882 */ /* 0x000fe40000000000 */
[----:B-1----:R-:W-:Y:S01]  /*1ad0*/  UPRMT UR4, UR5, 0x654, UR4 ;  /* 0x0000065405047896 */ /* 0x002fe20008000004 */
[----:B------:R-:W-:Y:S01]  /*1ae0*/  FSEL R54, R27, 1, P0 ;  /* 0x3f8000001b367808 */ /* 0x000fe20000000000 */
[----:B------:R-:W0:Y:S01]  /*1af0*/  MUFU.RCP R34, R34 ;  /* 0x0000002200227308 */ /* 0x000e220000001000 */
[----:B------:R-:W-:-:S06]  /*1b00*/  LOP3.LUT R51, R0, 0xff, RZ, 0xc0, !PT ;  /* 0x000000ff00337812 */ /* 0x000fcc00078ec0ff */
[----:B------:R-:W-:Y:S01]  /*1b10*/  @P0 FMUL R21, R21, 0.25 ;  /* 0x3e80000015150820 */ /* 0x000fe20000400000 */
[----:B------:R-:W-:Y:S02]  /*1b20*/  FSETP.GT.AND P0, PT, R53, 8.50705917302346158658e+37, PT ;  /* 0x7e8000003500780b */ /* 0x000fe40003f04000 */
[----:B------:R-:W-:-:S05]  /*1b30*/  LEA R51, R51, UR4, 0x2 ;  /* 0x0000000433337c11 */ /* 0x000fca000f8e10ff */
[----:B------:R-:W-:Y:S01]  /*1b40*/  STS [R51], R79 ;  /* 0x0000004f33007388 */ /* 0x000fe20000000800 */
[----:B------:R0:W-:Y:S05]  /*1b50*/  MUFU.RCP R43, R42 ;  /* 0x0000002a002b7308 */ /* 0x0001ea0000001000 */
[----:B------:R-:W-:-:S03]  /*1b60*/  @P0 FMUL R53, R53, 0.25 ;  /* 0x3e80000035350820 */ /* 0x000fc60000400000 */
[----:B------:R-:W1:Y:S01]  /*1b70*/  MUFU.RCP R49, R48 ;  /* 0x0000003000317308 */ /* 0x000e620000001000 */
[----:B0-----:R-:W-:-:S07]  /*1b80*/  FMUL R42, R34, R25 ;  /* 0x00000019222a7220 */ /* 0x001fce0000400000 */
[----:B------:R-:W0:Y:S08]  /*1b90*/  MUFU.RCP R25, R22 ;  /* 0x0000001600197308 */ /* 0x000e300000001000 */
[----:B------:R-:W0:Y:S08]  /*1ba0*/  MUFU.RCP R23, R23 ;  /* 0x0000001700177308 */ /* 0x000e300000001000 */
[----:B------:R-:W2:Y:S08]  /*1bb0*/  MUFU.RCP R21, R21 ;  /* 0x0000001500157308 */ /* 0x000eb00000001000 */
[----:B------:R-:W4:Y:S01]  /*1bc0*/  MUFU.RCP R22, R53 ;  /* 0x0000003500167308 */ /* 0x000f220000001000 */
[----:B------:R-:W-:-:S02]  /*1bd0*/  FSEL R31, R27, 1, P0 ;  /* 0x3f8000001b1f7808 */ /* 0x000fc40000000000 */
[----:B------:R-:W-:Y:S01]  /*1be0*/  LEA R80, R80, UR4, 0x2 ;  /* 0x0000000450507c11 */ /* 0x000fe2000f8e10ff */
[----:B-1----:R-:W-:Y:S01]  /*1bf0*/  FMUL R49, R49, R28 ;  /* 0x0000001c31317220 */ /* 0x002fe20000400000 */
[----:B0-----:R-:W-:Y:S01]  /*1c00*/  FMUL R48, R25, R20 ;  /* 0x0000001419307220 */ /* 0x001fe20000400000 */
[----:B------:R-:W-:Y:S01]  /*1c10*/  FMUL R55, R23, R30 ;  /* 0x0000001e17377220 */ /* 0x000fe20000400000 */
[----:B--2---:R-:W-:Y:S01]  /*1c20*/  FMUL R54, R21, R54 ;  /* 0x0000003615367220 */ /* 0x004fe20000400000 */
[----:B------:R-:W-:Y:S01]  /*1c30*/  FADD R52, R52, 1 ;  /* 0x3f80000034347421 */ /* 0x000fe20000000000 */
[----:B----4-:R-:W-:Y:S01]  /*1c40*/  FMUL R28, R22, R31 ;  /* 0x0000001f161c7220 */ /* 0x010fe20000400000 */
[----:B------:R-:W-:Y:S03]  /*1c50*/  BAR.SYNC.DEFER_BLOCKING 0x0 ;  /* 0x0000000000007b1d */ /* 0x000fe60000010000 */
[----:B------:R-:W-:-:S03]  /*1c60*/  FSETP.GT.AND P0, PT, R52, 8.50705917302346158658e+37, PT ;  /* 0x7e8000003400780b */ /* 0x000fc60003f04000 */
[----:B------:R-:W0:Y:S02]  /*1c70*/  LDS.128 R20, [R80] ;  /* 0x0000000050147984 */ /* 0x000e240000000c00 */
[----:B------:R-:W-:Y:S08]  /*1c80*/  BAR.SYNC.DEFER_BLOCKING 0x0 ;  /* 0x0000000000007b1d */ /* 0x000ff00000010000 */
[----:B------:R-:W-:-:S06]  /*1c90*/  @P0 FMUL R52, R52, 0.25 ;  /* 0x3e80000034340820 */ /* 0x000fcc0000400000 */
[----:B------:R-:W1:Y:S01]  /*1ca0*/  MUFU.RCP R52, R52 ;  /* 0x0000003400347308 */ /* 0x000e620000001000 */
[----:B------:R-:W-:-:S07]  /*1cb0*/  FSEL R27, R27, 1, P0 ;  /* 0x3f8000001b1b7808 */ /* 0x000fce0000000000 */
[----:B------:R-:W2:Y:S01]  /*1cc0*/  MUFU.RCP R33, R33 ;  /* 0x0000002100217308 */ /* 0x000ea20000001000 */
[----:B------:R-:W-:Y:S01]  /*1cd0*/  STS [R51], R32 ;  /* 0x0000002033007388 */ /* 0x000fe20000000800 */
[----:B-1----:R-:W-:Y:S01]  /*1ce0*/  FMUL R52, R52, R27 ;  /* 0x0000001b34347220 */ /* 0x002fe20000400000 */
[----:B------:R-:W-:-:S03]  /*1cf0*/  SEL R15, R15, RZ, P2 ;  /* 0x000000ff0f0f7207 */ /* 0x000fc60001000000 */
[----:B------:R-:W-:Y:S01]  /*1d00*/  @P4 FFMA R15, R52, R24, R91 ;  /* 0x00000018340f4223 */ /* 0x000fe2000000005b */
[----:B--2---:R-:W-:Y:S01]  /*1d10*/  FMUL R53, R33, R26 ;  /* 0x0000001a21357220 */ /* 0x004fe20000400000 */
[----:B------:R-:W-:Y:S06]  /*1d20*/  BAR.SYNC.DEFER_BLOCKING 0x0 ;  /* 0x0000000000007b1d */ /* 0x000fec0000010000 */
[----:B------:R-:W1:Y:S02]  /*1d30*/  LDS.128 R24, [R80] ;  /* 0x0000000050187984 */ /* 0x000e640000000c00 */
[----:B------:R-:W-:Y:S06]  /*1d40*/  BAR.SYNC.DEFER_BLOCKING 0x0 ;  /* 0x0000000000007b1d */ /* 0x000fec0000010000 */
[----:B------:R-:W2:Y:S01]  /*1d50*/  MUFU.RCP R50, R50 ;  /* 0x0000003200327308 */ /* 0x000ea20000001000 */
[----:B------:R-:W-:Y:S01]  /*1d60*/  STS [R51], R76 ;  /* 0x0000004c33007388 */ /* 0x000fe20000000800 */
[----:B------:R-:W-:Y:S01]  /*1d70*/  SEL R14, R14, RZ, P2 ;  /* 0x000000ff0e0e7207 */ /* 0x000fe20001000000 */
[----:B--2---:R-:W-:Y:S01]  /*1d80*/  FMUL R50, R50, R29 ;  /* 0x0000001d32327220 */ /* 0x004fe20000400000 */
[----:B------:R-:W-:Y:S01]  /*1d90*/  @P4 FFMA R14, R28, R96, R89 ;  /* 0x000000601c0e4223 */ /* 0x000fe20000000059 */
[----:B------:R-:W-:Y:S06]  /*1da0*/  BAR.SYNC.DEFER_BLOCKING 0x0 ;  /* 0x0000000000007b1d */ /* 0x000fec0000010000 */
[----:B------:R-:W-:Y:S02]  /*1db0*/  LDS.128 R28, [R80] ;  /* 0x00000000501c7984 */ /* 0x000fe40000000c00 */
[----:B------:R-:W-:Y:S06]  /*1dc0*/  BAR.SYNC.DEFER_BLOCKING 0x0 ;  /* 0x0000000000007b1d */ /* 0x000fec0000010000 */
[----:B------:R-:W-:Y:S02]  /*1dd0*/  STS [R51], R71 ;  /* 0x0000004733007388 */ /* 0x000fe40000000800 */
[----:B------:R-:W-:Y:S06]  /*1de0*/  BAR.SYNC.DEFER_BLOCKING 0x0 ;  /* 0x0000000000007b1d */ /* 0x000fec0000010000 */
[----:B------:R-:W2:Y:S02]  /*1df0*/  LDS.128 R32, [R80] ;  /* 0x0000000050207984 */ /* 0x000ea40000000c00 */
[----:B------:R-:W-:Y:S01]  /*1e00*/  BAR.SYNC.DEFER_BLOCKING 0x0 ;  /* 0x0000000000007b1d */ /* 0x000fe20000010000 */
[----:B---3--:R-:W-:-:S05]  /*1e10*/  SEL R11, R11, RZ, P5 ;  /* 0x000000ff0b0b7207 */ /* 0x008fca0002800000 */
[----:B------:R3:W-:Y:S01]  /*1e20*/  STS [R51], R64 ;  /* 0x0000004033007388 */ /* 0x0007e20000000800 */
[----:B------:R-:W-:Y:S01]  /*1e30*/  SEL R10, R10, RZ, P5 ;  /* 0x000000ff0a0a7207 */ /* 0x000fe20002800000 */
[----:B------:R-:W-:Y:S01]  /*1e40*/  @P4 FFMA R11, R39, R75, R70 ;  /* 0x0000004b270b4223 */ /* 0x000fe20000000046 */
[----:B------:R-:W-:Y:S01]  /*1e50*/  SEL R8, R8, RZ, P5 ;  /* 0x000000ff08087207 */ /* 0x000fe20002800000 */
[----:B------:R-:W-:Y:S01]  /*1e60*/  @P4 FFMA R10, R38, R78, R69 ;  /* 0x0000004e260a4223 */ /* 0x000fe20000000045 */
[----:B------:R-:W-:Y:S01]  /*1e70*/  SEL R9, R9, RZ, P5 ;  /* 0x000000ff09097207 */ /* 0x000fe20002800000 */
[----:B------:R-:W-:Y:S01]  /*1e80*/  @P4 FFMA R8, R36, R74, R67 ;  /* 0x0000004a24084223 */ /* 0x000fe20000000043 */
[----:B------:R-:W-:Y:S01]  /*1e90*/  @P4 FFMA R9, R37, R73, R68 ;  /* 0x0000004925094223 */ /* 0x000fe20000000044 */
[----:B------:R-:W-:Y:S01]  /*1ea0*/  BAR.SYNC.DEFER_BLOCKING 0x0 ;  /* 0x0000000000007b1d */ /* 0x000fe20000010000 */
[----:B------:R-:W-:Y:S01]  /*1eb0*/  SEL R19, R19, RZ, P1 ;  /* 0x000000ff13137207 */ /* 0x000fe20000800000 */
[----:B------:R-:W-:Y:S01]  /*1ec0*/  @P4 FFMA R19, R50, R46, R59 ;  /* 0x0000002e32134223 */ /* 0x000fe2000000003b */
[----:B-----5:R-:W-:Y:S01]  /*1ed0*/  SEL R5, R5, RZ, P6 ;  /* 0x000000ff05057207 */ /* 0x020fe20003000000 */
[----:B------:R-:W-:Y:S01]  /*1ee0*/  @P4 FFMA R5, R40, R86, R61 ;  /* 0x0000005628054223 */ /* 0x000fe2000000003d */
[----:B------:R-:W-:Y:S01]  /*1ef0*/  SEL R4, R4, RZ, P6 ;  /* 0x000000ff04047207 */ /* 0x000fe20003000000 */
[----:B------:R-:W-:Y:S01]  /*1f00*/  @P4 FFMA R4, R41, R81, R60 ;  /* 0x0000005129044223 */ /* 0x000fe2000000003c */
[----:B------:R-:W-:Y:S01]  /*1f10*/  SEL R17, R17, RZ, P1 ;  /* 0x000000ff11117207 */ /* 0x000fe20000800000 */
[----:B------:R-:W4:Y:S01]  /*1f20*/  LDC.64 R40, c[0x0][0x260] ;  /* 0x00009800ff287b82 */ /* 0x000f220000000a00 */
[----:B------:R-:W-:Y:S01]  /*1f30*/  @P4 FFMA R17, R48, R44, R57 ;  /* 0x0000002c30114223 */ /* 0x000fe20000000039 */
[----:B0-----:R-:W-:Y:S01]  /*1f40*/  FADD R48, -R23, R19 ;  /* 0x0000001317307221 */ /* 0x001fe20000000100 */
[----:B------:R-:W0:Y:S03]  /*1f50*/  LDS.128 R36, [R80] ;  /* 0x0000000050247984 */ /* 0x000e260000000c00 */
[----:B-1----:R-:W-:Y:S01]  /*1f60*/  FMUL R48, R48, R27 ;  /* 0x0000001b30307220 */ /* 0x002fe20000400000 */
[----:B------:R-:W-:Y:S01]  /*1f70*/  FMUL R43, R43, R98 ;  /* 0x000000622b2b7220 */ /* 0x000fe20000400000 */
[----:B------:R-:W-:Y:S01]  /*1f80*/  SEL R12, R12, RZ, P2 ;  /* 0x000000ff0c0c7207 */ /* 0x000fe20001000000 */
[----:B------:R-:W-:Y:S01]  /*1f90*/  @P4 FFMA R12, R55, R47, R72 ;  /* 0x0000002f370c4223 */ /* 0x000fe20000000048 */
[----:B------:R-:W-:Y:S01]  /*1fa0*/  SEL R16, R16, RZ, P1 ;  /* 0x000000ff10107207 */ /* 0x000fe20000800000 */
[----:B------:R-:W-:Y:S01]  /*1fb0*/  @P4 FFMA R16, R49, R87, R56 ;  /* 0x0000005731104223 */ /* 0x000fe20000000038 */
[----:B------:R-:W-:Y:S01]  /*1fc0*/  SEL R13, R13, RZ, P2 ;  /* 0x000000ff0d0d7207 */ /* 0x000fe20001000000 */
[----:B------:R-:W-:Y:S01]  /*1fd0*/  @P4 FFMA R13, R54, R94, R83 ;  /* 0x0000005e360d4223 */ /* 0x000fe20000000053 */
[----:B------:R-:W-:Y:S01]  /*1fe0*/  SEL R18, R18, RZ, P1 ;  /* 0x000000ff12127207 */ /* 0x000fe20000800000 */
[----:B--2---:R-:W-:Y:S01]  /*1ff0*/  FFMA R48, R48, R31, R35 ;  /* 0x0000001f30307223 */ /* 0x004fe20000000023 */
[----:B------:R-:W-:Y:S01]  /*2000*/  SEL R6, R6, RZ, P6 ;  /* 0x000000ff06067207 */ /* 0x000fe20003000000 */
[----:B------:R-:W-:Y:S01]  /*2010*/  @P4 FFMA R18, R53, R45, R58 ;  /* 0x0000002d35124223 */ /* 0x000fe2000000003a */
[----:B------:R-:W-:Y:S01]  /*2020*/  ISETP.GE.AND P0, PT, R77, 0x100, PT ;  /* 0x000001004d00780c */ /* 0x000fe20003f06270 */
[----:B------:R-:W-:Y:S01]  /*2030*/  @P4 FFMA R6, R43, R85, R62 ;  /* 0x000000552b064223 */ /* 0x000fe2000000003e */
[----:B------:R-:W-:Y:S01]  /*2040*/  SEL R7, R7, RZ, P6 ;  /* 0x000000ff07077207 */ /* 0x000fe20003000000 */
[----:B------:R-:W-:Y:S01]  /*2050*/  @P4 FFMA R7, R42, R90, R63 ;  /* 0x0000005a2a074223 */ /* 0x000fe2000000003f */
[C---:B------:R-:W-:Y:S01]  /*2060*/  FADD R45, -R20.reuse, R4 ;  /* 0x00000004142d7221 */ /* 0x040fe20000000100 */
[C---:B------:R-:W-:Y:S01]  /*2070*/  FADD R43, -R20.reuse, R8 ;  /* 0x00000008142b7221 */ /* 0x040fe20000000100 */
[C---:B------:R-:W-:Y:S01]  /*2080*/  FADD R49, -R20.reuse, R16 ;  /* 0x0000001014317221 */ /* 0x040fe20000000100 */
[----:B------:R-:W-:Y:S01]  /*2090*/  FADD R53, -R20, R12 ;  /* 0x0000000c14357221 */ /* 0x000fe20000000100 */
[C---:B------:R-:W-:Y:S01]  /*20a0*/  FADD R42, -R21.reuse, R5 ;  /* 0x00000005152a7221 */ /* 0x040fe20000000100 */
[C---:B------:R-:W-:Y:S01]  /*20b0*/  FADD R20, -R21.reuse, R9 ;  /* 0x0000000915147221 */ /* 0x040fe20000000100 */
[C---:B------:R-:W-:Y:S01]  /*20c0*/  FADD R46, -R21.reuse, R17 ;  /* 0x00000011152e7221 */ /* 0x040fe20000000100 */
[----:B------:R-:W-:Y:S01]  /*20d0*/  FADD R50, -R21, R13 ;  /* 0x0000000d15327221 */ /* 0x000fe20000000100 */
[----:B------:R-:W-:Y:S01]  /*20e0*/  ISETP.LT.AND P3, PT, R92, 0x100, !P0 ;  /* 0x000001005c00780c */ /* 0x000fe20004761270 */
[C---:B------:R-:W-:Y:S01]  /*20f0*/  FADD R21, -R22.reuse, R10 ;  /* 0x0000000a16157221 */ /* 0x040fe20000000100 */
[C---:B------:R-:W-:Y:S01]  /*2100*/  FADD R47, -R22.reuse, R6 ;  /* 0x00000006162f7221 */ /* 0x040fe20000000100 */
[C---:B---3--:R-:W-:Y:S01]  /*2110*/  FADD R51, -R22.reuse, R18 ;  /* 0x0000001216337221 */ /* 0x048fe20000000100 */
[----:B------:R-:W-:Y:S01]  /*2120*/  FADD R55, -R22, R14 ;  /* 0x0000000e16377221 */ /* 0x000fe20000000100 */
[----:B------:R-:W-:Y:S01]  /*2130*/  FSETP.GT.AND P4, PT, R48, RZ, PT ;  /* 0x000000ff3000720b */ /* 0x000fe20003f84000 */
[C---:B------:R-:W-:Y:S01]  /*2140*/  FADD R22, -R23.reuse, R11 ;  /* 0x0000000b17167221 */ /* 0x040fe20000000100 */
[C---:B------:R-:W-:Y:S01]  /*2150*/  FADD R44, -R23.reuse, R7 ;  /* 0x00000007172c7221 */ /* 0x040fe20000000100 */
[----:B------:R-:W-:Y:S01]  /*2160*/  FADD R52, -R23, R15 ;  /* 0x0000000f17347221 */ /* 0x000fe20000000100 */
[----:B------:R-:W-:Y:S01]  /*2170*/  LEA R92, R92, R77, 0x8 ;  /* 0x0000004d5c5c7211 */ /* 0x000fe200078e40ff */
[----:B------:R-:W-:Y:S01]  /*2180*/  FMUL R51, R51, R26 ;  /* 0x0000001a33337220 */ /* 0x000fe20000400000 */
[-C--:B------:R-:W-:Y:S01]  /*2190*/  FMUL R44, R44, R27.reuse ;  /* 0x0000001b2c2c7220 */ /* 0x080fe20000400000 */
[-C--:B------:R-:W-:Y:S01]  /*21a0*/  FMUL R52, R52, R27.reuse ;  /* 0x0000001b34347220 */ /* 0x080fe20000400000 */
[----:B------:R-:W-:Y:S01]  /*21b0*/  FMUL R22, R22, R27 ;  /* 0x0000001b16167220 */ /* 0x000fe20000400000 */
[----:B----4-:R-:W-:-:S04]  /*21c0*/  IMAD.WIDE R92, R92, 0x4, R40 ;  /* 0x000000045c5c7825 */ /* 0x010fc800078e0228 */
[-CC-:B------:R-:W-:Y:S01]  /*21d0*/  FFMA R44, R44, R31.reuse, R35.reuse ;  /* 0x0000001f2c2c7223 */ /* 0x180fe20000000023 */
[-CC-:B------:R-:W-:Y:S01]  /*21e0*/  FFMA R52, R52, R31.reuse, R35.reuse ;  /* 0x0000001f34347223 */ /* 0x180fe20000000023 */
[----:B------:R-:W-:Y:S01]  /*21f0*/  FFMA R22, R22, R31, R35 ;  /* 0x0000001f16167223 */ /* 0x000fe20000000023 */
[----:B------:R-:W-:Y:S01]  /*2200*/  FFMA R51, R51, R30, R34 ;  /* 0x0000001e33337223 */ /* 0x000fe20000000022 */
[----:B------:R1:W-:Y:S01]  /*2210*/  @P3 STG.E.128 desc[UR6][R92.64], R8 ;  /* 0x000000085c003986 */ /* 0x0003e2000c101d06 */
[----:B0-----:R-:W-:Y:S01]  /*2220*/  @!P4 FMUL R48, R48, R39 ;  /* 0x000000273030c220 */ /* 0x001fe20000400000 */
[----:B------:R-:W-:Y:S02]  /*2230*/  ISETP.LT.AND P2, PT, R88, 0x100, !P0 ;  /* 0x000001005800780c */ /* 0x000fe40004741270 */
[----:B------:R-:W-:Y:S02]  /*2240*/  FSETP.GT.AND P6, PT, R44, RZ, PT ;  /* 0x000000ff2c00720b */ /* 0x000fe40003fc4000 */
[----:B------:R-:W-:-:S02]  /*2250*/  FSETP.GT.AND P5, PT, R22, RZ, PT ;  /* 0x000000ff1600720b */ /* 0x000fc40003fa4000 */
[----:B------:R-:W-:Y:S02]  /*2260*/  FSETP.GT.AND P3, PT, R52, RZ, PT ;  /* 0x000000ff3400720b */ /* 0x000fe40003f64000 */
[----:B------:R-:W-:Y:S01]  /*2270*/  FSETP.GT.AND P4, PT, R51, RZ, PT ;  /* 0x000000ff3300720b */ /* 0x000fe20003f84000 */
[----:B------:R-:W-:Y:S02]  /*2280*/  IMAD R88, R88, 0x100, R77 ;  /* 0x0000010058587824 */ /* 0x000fe400078e024d */
[-C--:B------:R-:W-:Y:S01]  /*2290*/  FMUL R42, R42, R25.reuse ;  /* 0x000000192a2a7220 */ /* 0x080fe20000400000 */
[----:B------:R-:W-:Y:S01]  /*22a0*/  FMUL R46, R46, R25 ;  /* 0x000000192e2e7220 */ /* 0x000fe20000400000 */
[-C--:B------:R-:W-:Y:S01]  /*22b0*/  FMUL R47, R47, R26.reuse ;  /* 0x0000001a2f2f7220 */ /* 0x080fe20000400000 */
[-C--:B------:R-:W-:Y:S01]  /*22c0*/  FMUL R55, R55, R26.reuse ;  /* 0x0000001a37377220 */ /* 0x080fe20000400000 */
[----:B------:R-:W-:Y:S01]  /*22d0*/  FMUL R21, R21, R26 ;  /* 0x0000001a15157220 */ /* 0x000fe20000400000 */
[----:B------:R-:W-:Y:S01]  /*22e0*/  ISETP.LT.AND P1, PT, R82, 0x100, !P0 ;  /* 0x000001005200780c */ /* 0x000fe20004721270 */
[----:B------:R-:W-:Y:S01]  /*22f0*/  IMAD.WIDE R88, R88, 0x4, R40 ;  /* 0x0000000458587825 */ /* 0x000fe200078e0228 */
[----:B------:R-:W-:-:S03]  /*2300*/  ISETP.LT.AND P0, PT, R84, 0x100, !P0 ;  /* 0x000001005400780c */ /* 0x000fc60004701270 */
[-CC-:B------:R-:W-:Y:S01]  /*2310*/  FFMA R47, R47, R30.reuse, R34.reuse ;  /* 0x0000001e2f2f7223 */ /* 0x180fe20000000022 */
[-CC-:B------:R-:W-:Y:S01]  /*2320*/  FFMA R21, R21, R30.reuse, R34.reuse ;  /* 0x0000001e15157223 */ /* 0x180fe20000000022 */
[----:B------:R-:W-:Y:S01]  /*2330*/  FFMA R55, R55, R30, R34 ;  /* 0x0000001e37377223 */ /* 0x000fe20000000022 */
[-CC-:B------:R-:W-:Y:S01]  /*2340*/  FFMA R46, R46, R29.reuse, R33.reuse ;  /* 0x0000001d2e2e7223 */ /* 0x180fe20000000021 */
[----:B------:R-:W-:Y:S01]  /*2350*/  FFMA R42, R42, R29, R33 ;  /* 0x0000001d2a2a7223 */ /* 0x000fe20000000021 */
[--C-:B------:R-:W-:Y:S02]  /*2360*/  IMAD R82, R82, 0x100, R77.reuse ;  /* 0x0000010052527824 */ /* 0x100fe400078e024d */
[-C--:B------:R-:W-:Y:S01]  /*2370*/  @!P6 FMUL R44, R44, R39.reuse ;  /* 0x000000272c2ce220 */ /* 0x080fe20000400000 */
[----:B------:R-:W-:Y:S02]  /*2380*/  IMAD R77, R84, 0x100, R77 ;  /* 0x00000100544d7824 */ /* 0x000fe400078e024d */
[-C--:B------:R-:W-:Y:S01]  /*2390*/  @!P5 FMUL R22, R22, R39.reuse ;  /* 0x000000271616d220 */ /* 0x080fe20000400000 */
[----:B------:R-:W-:Y:S01]  /*23a0*/  @!P3 FMUL R52, R52, R39 ;  /* 0x000000273434b220 */ /* 0x000fe20000400000 */
[----:B------:R-:W-:Y:S01]  /*23b0*/  @!P4 FMUL R51, R51, R38 ;  /* 0x000000263333c220 */ /* 0x000fe20000400000 */
[----:B------:R-:W-:Y:S01]  /*23c0*/  @P2 STG.E.128 desc[UR6][R88.64], R4 ;  /* 0x0000000458002986 */ /* 0x000fe2000c101d06 */
[----:B------:R-:W-:Y:S01]  /*23d0*/  FSETP.GT.AND P6, PT, R47, RZ, PT ;  /* 0x000000ff2f00720b */ /* 0x000fe20003fc4000 */
[----:B------:R-:W-:Y:S01]  /*23e0*/  IMAD.WIDE R82, R82, 0x4, R40 ;  /* 0x0000000452527825 */ /* 0x000fe200078e0228 */
[----:B------:R-:W-:-:S02]  /*23f0*/  FSETP.GT.AND P5, PT, R21, RZ, PT ;  /* 0x000000ff1500720b */ /* 0x000fc40003fa4000 */
[----:B------:R-:W-:Y:S02]  /*2400*/  FSETP.GT.AND P3, PT, R55, RZ, PT ;  /* 0x000000ff3700720b */ /* 0x000fe40003f64000 */
[----:B------:R-:W-:Y:S02]  /*2410*/  FSETP.GT.AND P4, PT, R46, RZ, PT ;  /* 0x000000ff2e00720b */ /* 0x000fe40003f84000 */
[----:B------:R-:W-:Y:S01]  /*2420*/  FSETP.GT.AND P2, PT, R42, RZ, PT ;  /* 0x000000ff2a00720b */ /* 0x000fe20003f44000 */
[----:B------:R-:W-:-:S04]  /*2430*/  IMAD.WIDE R40, R77, 0x4, R40 ;  /* 0x000000044d287825 */ /* 0x000fc800078e0228 */
[-C--:B------:R-:W-:Y:S01]  /*2440*/  FMUL R45, R45, R24.reuse ;  /* 0x000000182d2d7220 */ /* 0x080fe20000400000 */
[-C--:B------:R-:W-:Y:S01]  /*2450*/  FMUL R53, R53, R24.reuse ;  /* 0x0000001835357220 */ /* 0x080fe20000400000 */
[-C--:B------:R-:W-:Y:S01]  /*2460*/  FMUL R49, R49, R24.reuse ;  /* 0x0000001831317220 */ /* 0x080fe20000400000 */
[----:B------:R-:W-:Y:S01]  /*2470*/  FMUL R43, R43, R24 ;  /* 0x000000182b2b7220 */ /* 0x000fe20000400000 */
[-C--:B------:R-:W-:Y:S01]  /*2480*/  FMUL R50, R50, R25.reuse ;  /* 0x0000001932327220 */ /* 0x080fe20000400000 */
[----:B------:R-:W-:Y:S01]  /*2490*/  FMUL R20, R20, R25 ;  /* 0x0000001914147220 */ /* 0x000fe20000400000 */
[----:B------:R0:W-:Y:S01]  /*24a0*/  @P1 STG.E.128 desc[UR6][R82.64], R16 ;  /* 0x0000001052001986 */ /* 0x0001e2000c101d06 */
[-CC-:B------:R-:W-:Y:S01]  /*24b0*/  FFMA R43, R43, R28.reuse, R32.reuse ;  /* 0x0000001c2b2b7223 */ /* 0x180fe20000000020 */
[-CC-:B------:R-:W-:Y:S02]  /*24c0*/  FFMA R45, R45, R28.reuse, R32.reuse ;  /* 0x0000001c2d2d7223 */ /* 0x180fe40000000020 */
[----:B------:R2:W-:Y:S01]  /*24d0*/  @P0 STG.E.128 desc[UR6][R40.64], R12 ;  /* 0x0000000c28000986 */ /* 0x0005e2000c101d06 */
[-CC-:B------:R-:W-:Y:S01]  /*24e0*/  FFMA R49, R49, R28.reuse, R32.reuse ;  /* 0x0000001c31317223 */ /* 0x180fe20000000020 */
[----:B------:R-:W-:Y:S01]  /*24f0*/  FFMA R53, R53, R28, R32 ;  /* 0x0000001c35357223 */ /* 0x000fe20000000020 */
[-CC-:B------:R-:W-:Y:S01]  /*2500*/  FFMA R20, R20, R29.reuse, R33.reuse ;  /* 0x0000001d14147223 */ /* 0x180fe20000000021 */
[----:B------:R-:W-:Y:S01]  /*2510*/  FFMA R50, R50, R29, R33 ;  /* 0x0000001d32327223 */ /* 0x000fe20000000021 */
[-C--:B------:R-:W-:Y:S01]  /*2520*/  @!P6 FMUL R47, R47, R38.reuse ;  /* 0x000000262f2fe220 */ /* 0x080fe20000400000 */
[-C--:B------:R-:W-:Y:S01]  /*2530*/  @!P5 FMUL R21, R21, R38.reuse ;  /* 0x000000261515d220 */ /* 0x080fe20000400000 */
[----:B------:R-:W-:Y:S01]  /*2540*/  @!P3 FMUL R55, R55, R38 ;  /* 0x000000263737b220 */ /* 0x000fe20000400000 */
[-C--:B------:R-:W-:Y:S01]  /*2550*/  @!P4 FMUL R46, R46, R37.reuse ;  /* 0x000000252e2ec220 */ /* 0x080fe20000400000 */
[----:B------:R-:W-:Y:S01]  /*2560*/  @!P2 FMUL R42, R42, R37 ;  /* 0x000000252a2aa220 */ /* 0x000fe20000400000 */
[----:B-1----:R-:W-:-:S02]  /*2570*/  SHF.L.U32 R8, R0, 0x6, RZ ;  /* 0x0000000600087819 */ /* 0x002fc400000006ff */
[----:B------:R-:W-:Y:S02]  /*2580*/  FSETP.GT.AND P5, PT, R20, RZ, PT ;  /* 0x000000ff1400720b */ /* 0x000fe40003fa4000 */
[----:B------:R-:W-:Y:S01]  /*2590*/  FSETP.GT.AND P3, PT, R50, RZ, PT ;  /* 0x000000ff3200720b */ /* 0x000fe20003f64000 */
[----:B0-----:R-:W0:Y:S01]  /*25a0*/  LDC.64 R16, c[0x0][0x268] ;  /* 0x00009a00ff107b82 */ /* 0x001e220000000a00 */
[----:B------:R-:W-:Y:S02]  /*25b0*/  FSETP.GT.AND P1, PT, R49, RZ, PT ;  /* 0x000000ff3100720b */ /* 0x000fe40003f24000 */
[----:B------:R-:W-:Y:S02]  /*25c0*/  FSETP.GT.AND P4, PT, R43, RZ, PT ;  /* 0x000000ff2b00720b */ /* 0x000fe40003f84000 */
[----:B------:R-:W-:Y:S02]  /*25d0*/  FSETP.GT.AND P6, PT, R45, RZ, PT ;  /* 0x000000ff2d00720b */ /* 0x000fe40003fc4000 */
[----:B------:R-:W-:-:S02]  /*25e0*/  FSETP.GT.AND P2, PT, R53, RZ, PT ;  /* 0x000000ff3500720b */ /* 0x000fc40003f44000 */
[----:B------:R-:W-:-:S04]  /*25f0*/  LOP3.LUT R9, R8, 0xfc0, RZ, 0xc0, !PT ;  /* 0x00000fc008097812 */ /* 0x000fc800078ec0ff */
[C---:B------:R-:W-:Y:S01]  /*2600*/  LOP3.LUT R66, R9.reuse, R66, RZ, 0xfc, !PT ;  /* 0x0000004209427212 */ /* 0x040fe200078efcff */
[----:B------:R-:W-:Y:S02]  /*2610*/  VIADD R9, R9, UR4 ;  /* 0x0000000409097c36 */ /* 0x000fe40008000000 */
[-C--:B------:R-:W-:Y:S01]  /*2620*/  @!P5 FMUL R20, R20, R37.reuse ;  /* 0x000000251414d220 */ /* 0x080fe20000400000 */
[----:B------:R-:W-:Y:S01]  /*2630*/  @!P3 FMUL R50, R50, R37 ;  /* 0x000000253232b220 */ /* 0x000fe20000400000 */
[-C--:B------:R-:W-:Y:S01]  /*2640*/  @!P4 FMUL R43, R43, R36.reuse ;  /* 0x000000242b2bc220 */ /* 0x080fe20000400000 */
[----:B------:R-:W-:Y:S01]  /*2650*/  IMAD R66, R66, 0x4, R9 ;  /* 0x0000000442427824 */ /* 0x000fe200078e0209 */
[----:B------:R-:W-:Y:S01]  /*2660*/  BAR.SYNC.DEFER_BLOCKING 0x0 ;  /* 0x0000000000007b1d */ /* 0x000fe20000010000 */
[-C--:B------:R-:W-:Y:S01]  /*2670*/  @!P1 FMUL R49, R49, R36.reuse ;  /* 0x0000002431319220 */ /* 0x080fe20000400000 */
[-C--:B------:R-:W-:Y:S01]  /*2680*/  @!P6 FMUL R45, R45, R36.reuse ;  /* 0x000000242d2de220 */ /* 0x080fe20000400000 */
[----:B------:R-:W-:Y:S01]  /*2690*/  @!P2 FMUL R53, R53, R36 ;  /* 0x000000243535a220 */ /* 0x000fe20000400000 */
[----:B------:R-:W-:-:S02]  /*26a0*/  LOP3.LUT R23, R2, 0x3fc, RZ, 0xc0, !PT ;  /* 0x000003fc02177812 */ /* 0x000fc400078ec0ff */
[----:B------:R-:W-:Y:S02]  /*26b0*/  LOP3.LUT R65, R65, 0xc, R2, 0xf8, !PT ;  /* 0x0000000c41417812 */ /* 0x000fe400078ef802 */
[C---:B------:R-:W-:Y:S02]  /*26c0*/  LOP3.LUT R4, R23.reuse, 0x400, RZ, 0xfc, !PT ;  /* 0x0000040017047812 */ /* 0x040fe400078efcff */
[----:B------:R-:W-:Y:S02]  /*26d0*/  LOP3.LUT R5, R23, 0x800, RZ, 0xfc, !PT ;  /* 0x0000080017057812 */ /* 0x000fe400078efcff */
[----:B------:R-:W-:Y:S01]  /*26e0*/  LOP3.LUT R2, R0, 0xfc, RZ, 0xc0, !PT ;  /* 0x000000fc00027812 */ /* 0x000fe200078ec0ff */
[----:B------:R-:W-:Y:S04]  /*26f0*/  STS [R66], R43 ;  /* 0x0000002b42007388 */ /* 0x000fe80000000800 */
[----:B------:R-:W-:Y:S04]  /*2700*/  STS [R66+0x50], R20 ;  /* 0x0000501442007388 */ /* 0x000fe80000000800 */
        /* <DEDUP_REMOVED lines=13> */
[----:B------:R-:W-:Y:S01]  /*27e0*/  STS [R66+0x120], R52 ;  /* 0x0001203442007388 */ /* 0x000fe20000000800 */
[----:B------:R-:W-:-:S02]  /*27f0*/  LOP3.LUT R4, R4, 0x7f0, RZ, 0xc0, !PT ;  /* 0x000007f004047812 */ /* 0x000fc400078ec0ff */
[----:B------:R-:W-:Y:S02]  /*2800*/  LOP3.LUT R5, R5, 0xbf0, RZ, 0xc0, !PT ;  /* 0x00000bf005057812 */ /* 0x000fe400078ec0ff */
[----:B------:R-:W-:Y:S01]  /*2810*/  LEA R2, R2, UR4, 0x2 ;  /* 0x0000000402027c11 */ /* 0x000fe2000f8e10ff */
[----:B------:R-:W-:Y:S01]  /*2820*/  VIADD R6, R4, UR4 ;  /* 0x0000000404067c36 */ /* 0x000fe20008000000 */
[----:B------:R-:W-:-:S03]  /*2830*/  IADD3 R10, R5, UR4, RZ ;  /* 0x00000004050a7c10 */ /* 0x000fc6000fffe0ff */
[C---:B------:R-:W-:Y:S02]  /*2840*/  IMAD R4, R23.reuse, 0x4, R2 ;  /* 0x0000000417047824 */ /* 0x040fe400078e0202 */
[C---:B------:R-:W-:Y:S01]  /*2850*/  IMAD R8, R23.reuse, 0x4, R6 ;  /* 0x0000000417087824 */ /* 0x040fe200078e0206 */
[----:B------:R-:W-:Y:S01]  /*2860*/  BAR.SYNC.DEFER_BLOCKING 0x0 ;  /* 0x0000000000007b1d */ /* 0x000fe20000010000 */
[----:B--2---:R-:W-:Y:S01]  /*2870*/  IMAD R13, R23, 0x4, R10 ;  /* 0x00000004170d7824 */ /* 0x004fe200078e020a */
[----:B------:R-:W-:Y:S02]  /*2880*/  SHF.R.S32.HI R2, RZ, 0x1f, R65 ;  /* 0x0000001fff027819 */ /* 0x000fe40000011441 */
[----:B------:R-:W-:Y:S02]  /*2890*/  SHF.R.U32.HI R0, RZ, 0x2, R0 ;  /* 0x00000002ff007819 */ /* 0x000fe40000011600 */
[----:B------:R-:W-:Y:S02]  /*28a0*/  LEA.HI R2, R2, R65, RZ, 0x6 ;  /* 0x0000004102027211 */ /* 0x000fe400078f30ff */
[----:B------:R-:W-:Y:S01]  /*28b0*/  SGXT.U32 R0, R0, 0x6 ;  /* 0x000000060000781a */ /* 0x000fe20000000000 */
[----:B------:R-:W1:Y:S04]  /*28c0*/  LDS.128 R4, [R4] ;  /* 0x0000000004047984 */ /* 0x000e680000000c00 */
[----:B------:R-:W2:Y:S04]  /*28d0*/  LDS.128 R8, [R8+0x1000] ;  /* 0x0010000008087984 */ /* 0x000ea80000000c00 */
[----:B------:R3:W4:Y:S01]  /*28e0*/  LDS.128 R24, [R13+0x2000] ;  /* 0x002000000d187984 */ /* 0x0007220000000c00 */
[----:B------:R-:W-:-:S02]  /*28f0*/  SHF.L.U32 R12, R2, 0x8, RZ ;  /* 0x00000008020c7819 */ /* 0x000fc400000006ff */
[----:B------:R-:W-:Y:S02]  /*2900*/  LOP3.LUT R2, R2, 0xffffffc0, RZ, 0xc0, !PT ;  /* 0xffffffc002027812 */ /* 0x000fe400078ec0ff */
[----:B------:R-:W-:Y:S02]  /*2910*/  LOP3.LUT R12, R12, 0xffffc000, RZ, 0xc0, !PT ;  /* 0xffffc0000c0c7812 */ /* 0x000fe400078ec0ff */
[----:B------:R-:W-:Y:S02]  /*2920*/  PRMT R0, R0, 0x6540, R3 ;  /* 0x0000654000007816 */ /* 0x000fe40000000003 */
[----:B------:R-:W-:Y:S02]  /*2930*/  ISETP.GE.AND P0, PT, R65, 0x100, PT ;  /* 0x000001004100780c */ /* 0x000fe40003f06270 */
[----:B------:R-:W-:Y:S02]  /*2940*/  IADD3 R65, R12, R65, -R2 ;  /* 0x000000410c417210 */ /* 0x000fe40007ffe802 */
[----:B------:R-:W-:-:S02]  /*2950*/  LOP3.LUT R3, R0, 0x40, RZ, 0xfc, !PT ;  /* 0x0000004000037812 */ /* 0x000fc400078efcff */
[C---:B------:R-:W-:Y:S02]  /*2960*/  LOP3.LUT R2, R0.reuse, 0x80, RZ, 0xfc, !PT ;  /* 0x0000008000027812 */ /* 0x040fe400078efcff */
[C---:B------:R-:W-:Y:S02]  /*2970*/  LOP3.LUT R18, R0.reuse, 0xc0, RZ, 0xfc, !PT ;  /* 0x000000c000127812 */ /* 0x040fe400078efcff */
[----:B------:R-:W-:Y:S02]  /*2980*/  LOP3.LUT R12, R23, 0xc00, RZ, 0xfc, !PT ;  /* 0x00000c00170c7812 */ /* 0x000fe400078efcff */
[----:B------:R-:W-:Y:S02]  /*2990*/  ISETP.LT.AND P1, PT, R0, 0x100, !P0 ;  /* 0x000001000000780c */ /* 0x000fe40004721270 */
[C---:B------:R-:W-:Y:S02]  /*29a0*/  ISETP.LT.AND P2, PT, R3.reuse, 0x100, !P0 ;  /* 0x000001000300780c */ /* 0x040fe40004741270 */
[----:B------:R-:W-:Y:S01]  /*29b0*/  ISETP.LT.AND P3, PT, R2, 0x100, !P0 ;  /* 0x000001000200780c */ /* 0x000fe20004761270 */
[--C-:B---3--:R-:W-:Y:S01]  /*29c0*/  IMAD R13, R0, 0x40, R65.reuse ;  /* 0x00000040000d7824 */ /* 0x108fe200078e0241 */
[----:B------:R-:W-:Y:S01]  /*29d0*/  ISETP.LT.AND P0, PT, R18, 0x100, !P0 ;  /* 0x000001001200780c */ /* 0x000fe20004701270 */
[--C-:B------:R-:W-:Y:S01]  /*29e0*/  IMAD R15, R3, 0x40, R65.reuse ;  /* 0x00000040030f7824 */ /* 0x100fe200078e0241 */
[----:B------:R-:W-:Y:S01]  /*29f0*/  LOP3.LUT R12, R12, 0xff0, RZ, 0xc0, !PT ;  /* 0x00000ff00c0c7812 */ /* 0x000fe200078ec0ff */
[----:B------:R-:W-:-:S02]  /*2a00*/  IMAD R19, R2, 0x40, R65 ;  /* 0x0000004002137824 */ /* 0x000fc400078e0241 */
[----:B0-----:R-:W-:Y:S01]  /*2a10*/  IMAD.WIDE R2, R13, 0x4, R16 ;  /* 0x000000040d027825 */ /* 0x001fe200078e0210 */
[----:B------:R-:W-:-:S03]  /*2a20*/  IADD3 R0, R12, UR4, RZ ;  /* 0x000000040c007c10 */ /* 0x000fc6000fffe0ff */
[--C-:B------:R-:W-:Y:S01]  /*2a30*/  IMAD.WIDE R12, R15, 0x4, R16.reuse ;  /* 0x000000040f0c7825 */ /* 0x100fe200078e0210 */
[----:B-1----:R0:W-:Y:S03]  /*2a40*/  @P1 STG.E.128 desc[UR6][R2.64], R4 ;  /* 0x0000000402001986 */ /* 0x0021e6000c101d06 */
[----:B------:R-:W-:Y:S01]  /*2a50*/  IMAD.WIDE R14, R19, 0x4, R16 ;  /* 0x00000004130e7825 */ /* 0x000fe200078e0210 */
[----:B--2---:R0:W-:Y:S04]  /*2a60*/  @P2 STG.E.128 desc[UR6][R12.64], R8 ;  /* 0x000000080c002986 */ /* 0x0041e8000c101d06 */
[----:B----4-:R0:W-:Y:S01]  /*2a70*/  @P3 STG.E.128 desc[UR6][R14.64], R24 ;  /* 0x000000180e003986 */ /* 0x0101e2000c101d06 */
[----:B------:R-:W-:Y:S01]  /*2a80*/  IMAD R0, R23, 0x4, R0 ;  /* 0x0000000417007824 */ /* 0x000fe200078e0200 */
[----:B0-----:R-:W-:Y:S06]  /*2a90*/  @!P0 EXIT ;  /* 0x000000000000894d */ /* 0x001fec0003800000 */
[----:B0-----:R-:W0:Y:S01]  /*2aa0*/  LDS.128 R4, [R0+0x3000] ;  /* 0x0030000000047984 */ /* 0x001e220000000c00 */
[----:B------:R-:W-:-:S04]  /*2ab0*/  IMAD R3, R18, 0x40, R65 ;  /* 0x0000004012037824 */ /* 0x000fc800078e0241 */
[----:B------:R-:W-:-:S05]  /*2ac0*/  IMAD.WIDE R2, R3, 0x4, R16 ;  /* 0x0000000403027825 */ /* 0x000fca00078e0210 */
[----:B0-----:R-:W-:Y:S01]  /*2ad0*/  STG.E.128 desc[UR6][R2.64], R4 ;  /* 0x0000000402007986 */ /* 0x001fe2000c101d06 */
[----:B------:R-:W-:Y:S05]  /*2ae0*/  EXIT ;  /* 0x000000000000794d */ /* 0x000fea0003800000 */
.L_x_0:
[----:B------:R-:W-:-:S00]  /*2af0*/  BRA `(.L_x_0) ;  /* 0xfffffffc00fc7947 */ /* 0x000fc0000383ffff */
[----:B------:R-:W-:-:S00]  /*2b00*/  NOP ;  /* 0x0000000000007918 */ /* 0x000fc00000000000 */
[----:B------:R-:W-:-:S00]  /*2b10*/  NOP ;  /* 0x0000000000007918 */ /* 0x000fc00000000000 */
[----:B------:R-:W-:-:S00]  /*2b20*/  NOP ;  /* 0x0000000000007918 */ /* 0x000fc00000000000 */
[----:B------:R-:W-:-:S00]  /*2b30*/  NOP ;  /* 0x0000000000007918 */ /* 0x000fc00000000000 */
[----:B------:R-:W-:-:S00]  /*2b40*/  NOP ;  /* 0x0000000000007918 */ /* 0x000fc00000000000 */
[----:B------:R-:W-:-:S00]  /*2b50*/  NOP ;  /* 0x0000000000007918 */ /* 0x000fc00000000000 */
[----:B------:R-:W-:-:S00]  /*2b60*/  NOP ;  /* 0x0000000000007918 */ /* 0x000fc00000000000 */
[----:B------:R-:W-:-:S00]  /*2b70*/  NOP ;  /* 0x0000000000007918 */ /* 0x000fc00000000000 */
.L_x_1:


//--------------------- .nv.global.init           --------------------------
	.section	.nv.global.init,"aw",@progbits
.nv.global.init:
	.type		_$_str,@object
	.size		_$_str,(_$_str_$_2 - _$_str)
_$_str:
        /*0000*/ 	.byte	0x5f, 0x5f, 0x43, 0x55, 0x44, 0x41, 0x5f, 0x46, 0x54, 0x5a, 0x00
	.type		_$_str_$_2,@object
	.size		_$_str_$_2,(.L_1 - _$_str_$_2)
_$_str_$_2:
        /*000b*/ 	.byte	0x5f, 0x5f, 0x43, 0x55, 0x44, 0x41, 0x5f, 0x50, 0x52, 0x45, 0x43, 0x5f, 0x53, 0x51, 0x52, 0x54
        /*001b*/ 	.byte	0x00
.L_1:


//--------------------- .nv.shared.triton_poi_fused__native_batch_norm_legit_no_training__prelu_kernel_cat_32 --------------------------
	.section	.nv.shared.triton_poi_fused__native_batch_norm_legit_no_training__prelu_kernel_cat_32,"aw",@nobits
	.sectionflags	@""
	.align	16
	.zero		1024


//--------------------- .nv.constant0.triton_poi_fused__native_batch_norm_legit_no_training__prelu_kernel_cat_32 --------------------------
	.section	.nv.constant0.triton_poi_fused__native_batch_norm_legit_no_training__prelu_kernel_cat_32,"a",@progbits
	.sectionflags	@""
	.align	4
.nv.constant0.triton_poi_fused__native_batch_norm_legit_no_training__prelu_kernel_cat_32:
	.zero		632
